//
// Generated by NVIDIA NVVM Compiler
//
// Compiler Build ID: CL-36424714
// Cuda compilation tools, release 13.0, V13.0.88
// Based on NVVM 20.0.0
//

.version 9.0
.target sm_100
.address_size 64

	// .globl	_Z27mandelbrot_kernel_optimizedP6uchar3ii13FractalParams
.func  (.param .align 16 .b8 func_retval0[16]) __internal_trig_reduction_slowpathd
(
	.param .b64 __internal_trig_reduction_slowpathd_param_0
)
;
.global .align 4 .b8 __cudart_i2opi_f[24] = {65, 144, 67, 60, 153, 149, 98, 219, 192, 221, 52, 245, 209, 87, 39, 252, 41, 21, 68, 78, 110, 131, 249, 162};
.global .align 8 .b8 __cudart_i2opi_d[144] = {8, 93, 141, 31, 177, 95, 251, 107, 234, 146, 82, 138, 247, 57, 7, 61, 123, 241, 229, 235, 199, 186, 39, 117, 45, 234, 95, 158, 102, 63, 70, 79, 183, 9, 203, 39, 207, 126, 54, 109, 31, 109, 10, 90, 139, 17, 47, 239, 15, 152, 5, 222, 255, 151, 248, 31, 59, 40, 249, 189, 139, 95, 132, 156, 244, 57, 83, 131, 57, 214, 145, 57, 65, 126, 95, 180, 38, 112, 156, 233, 132, 68, 187, 46, 245, 53, 130, 232, 62, 167, 41, 177, 28, 235, 29, 254, 28, 146, 209, 9, 234, 46, 73, 6, 224, 210, 77, 66, 58, 110, 36, 183, 97, 197, 187, 222, 171, 99, 81, 254, 65, 144, 67, 60, 153, 149, 98, 219, 192, 221, 52, 245, 209, 87, 39, 252, 41, 21, 68, 78, 110, 131, 249, 162};
.global .align 16 .b8 __cudart_sin_cos_coeffs[128] = {70, 210, 176, 44, 241, 229, 90, 190, 146, 227, 172, 105, 227, 29, 199, 62, 161, 98, 219, 25, 160, 1, 42, 191, 24, 8, 17, 17, 17, 17, 129, 63, 84, 85, 85, 85, 85, 85, 197, 191, 0, 0, 0, 0, 0, 0, 0, 0, 0, 0, 0, 0, 0, 0, 0, 0, 100, 129, 253, 32, 131, 255, 168, 189, 40, 133, 239, 193, 167, 238, 33, 62, 217, 230, 6, 142, 79, 126, 146, 190, 233, 188, 221, 25, 160, 1, 250, 62, 71, 93, 193, 22, 108, 193, 86, 191, 81, 85, 85, 85, 85, 85, 165, 63, 0, 0, 0, 0, 0, 0, 224, 191, 0, 0, 0, 0, 0, 0, 240, 63};

.visible .entry _Z27mandelbrot_kernel_optimizedP6uchar3ii13FractalParams(
	.param .u64 .ptr .align 1 _Z27mandelbrot_kernel_optimizedP6uchar3ii13FractalParams_param_0,
	.param .u32 _Z27mandelbrot_kernel_optimizedP6uchar3ii13FractalParams_param_1,
	.param .u32 _Z27mandelbrot_kernel_optimizedP6uchar3ii13FractalParams_param_2,
	.param .align 8 .b8 _Z27mandelbrot_kernel_optimizedP6uchar3ii13FractalParams_param_3[64]
)
{
	.local .align 4 .b8 	__local_depot0[28];
	.reg .b64 	%SP;
	.reg .b64 	%SPL;
	.reg .pred 	%p<108>;
	.reg .b16 	%rs<16>;
	.reg .b32 	%r<226>;
	.reg .b32 	%f<289>;
	.reg .b64 	%rd<69>;
	.reg .b64 	%fd<178>;

	mov.u64 	%SPL, __local_depot0;
	ld.param.f64 	%fd59, [_Z27mandelbrot_kernel_optimizedP6uchar3ii13FractalParams_param_3+56];
	ld.param.u32 	%r84, [_Z27mandelbrot_kernel_optimizedP6uchar3ii13FractalParams_param_3+48];
	ld.param.f64 	%fd58, [_Z27mandelbrot_kernel_optimizedP6uchar3ii13FractalParams_param_3+32];
	ld.param.f64 	%fd57, [_Z27mandelbrot_kernel_optimizedP6uchar3ii13FractalParams_param_3+24];
	ld.param.f64 	%fd56, [_Z27mandelbrot_kernel_optimizedP6uchar3ii13FractalParams_param_3+16];
	ld.param.f64 	%fd55, [_Z27mandelbrot_kernel_optimizedP6uchar3ii13FractalParams_param_3+8];
	ld.param.f64 	%fd54, [_Z27mandelbrot_kernel_optimizedP6uchar3ii13FractalParams_param_3];
	ld.param.u64 	%rd23, [_Z27mandelbrot_kernel_optimizedP6uchar3ii13FractalParams_param_0];
	ld.param.u32 	%r80, [_Z27mandelbrot_kernel_optimizedP6uchar3ii13FractalParams_param_1];
	ld.param.u32 	%r85, [_Z27mandelbrot_kernel_optimizedP6uchar3ii13FractalParams_param_2];
	ld.param.v2.u32 	{%r82, %r83}, [_Z27mandelbrot_kernel_optimizedP6uchar3ii13FractalParams_param_3+40];
	add.u64 	%rd1, %SPL, 0;
	mov.u32 	%r86, %ctaid.x;
	mov.u32 	%r87, %ntid.x;
	mov.u32 	%r88, %tid.x;
	mad.lo.s32 	%r3, %r86, %r87, %r88;
	mov.u32 	%r89, %ctaid.y;
	mov.u32 	%r90, %ntid.y;
	mov.u32 	%r91, %tid.y;
	mad.lo.s32 	%r92, %r89, %r90, %r91;
	setp.ge.s32 	%p1, %r3, %r80;
	setp.ge.s32 	%p2, %r92, %r85;
	or.pred  	%p3, %p1, %p2;
	@%p3 bra 	$L__BB0_101;
	mov.f64 	%fd60, 0d4010000000000000;
	div.rn.f64 	%fd61, %fd60, %fd56;
	sub.f64 	%fd62, %fd54, %fd61;
	cvt.rn.f64.u32 	%fd63, %r85;
	mul.f64 	%fd64, %fd61, %fd63;
	cvt.rn.f64.s32 	%fd65, %r80;
	div.rn.f64 	%fd66, %fd64, %fd65;
	sub.f64 	%fd67, %fd55, %fd66;
	add.f64 	%fd68, %fd61, %fd61;
	cvt.rn.f64.s32 	%fd69, %r3;
	mul.f64 	%fd70, %fd68, %fd69;
	add.s32 	%r95, %r80, -1;
	cvt.rn.f64.s32 	%fd71, %r95;
	div.rn.f64 	%fd72, %fd70, %fd71;
	add.f64 	%fd169, %fd62, %fd72;
	mul.f64 	%fd73, %fd68, %fd63;
	div.rn.f64 	%fd74, %fd73, %fd65;
	cvt.rn.f64.u32 	%fd75, %r92;
	mul.f64 	%fd76, %fd74, %fd75;
	add.s32 	%r96, %r85, -1;
	cvt.rn.f64.u32 	%fd77, %r96;
	div.rn.f64 	%fd78, %fd76, %fd77;
	add.f64 	%fd168, %fd67, %fd78;
	mov.b32 	%r209, 0;
	setp.gt.s32 	%p4, %r83, 1;
	@%p4 bra 	$L__BB0_6;
	setp.eq.s32 	%p7, %r83, 0;
	@%p7 bra 	$L__BB0_14;
	setp.eq.s32 	%p8, %r83, 1;
	@%p8 bra 	$L__BB0_4;
	bra.uni 	$L__BB0_27;
$L__BB0_4:
	mul.f64 	%fd13, %fd59, 0d3FE0000000000000;
	abs.f64 	%fd14, %fd13;
	setp.neu.f64 	%p17, %fd14, 0d7FF0000000000000;
	@%p17 bra 	$L__BB0_17;
	mov.f64 	%fd95, 0d0000000000000000;
	mul.rn.f64 	%fd163, %fd13, %fd95;
	mov.b32 	%r203, 0;
	bra.uni 	$L__BB0_19;
$L__BB0_6:
	setp.eq.s32 	%p5, %r83, 2;
	@%p5 bra 	$L__BB0_11;
	setp.ne.s32 	%p6, %r83, 3;
	@%p6 bra 	$L__BB0_27;
	setp.lt.s32 	%p9, %r82, 1;
	@%p9 bra 	$L__BB0_27;
	mov.b32 	%r209, 0;
	mov.f64 	%fd174, 0d0000000000000000;
	mov.f64 	%fd175, %fd174;
	mov.f64 	%fd176, %fd174;
	mov.f64 	%fd177, %fd174;
$L__BB0_10:
	sub.f64 	%fd80, %fd175, %fd174;
	add.f64 	%fd50, %fd169, %fd80;
	add.f64 	%fd81, %fd177, %fd177;
	mul.f64 	%fd82, %fd81, %fd176;
	sub.f64 	%fd176, %fd168, %fd82;
	add.s32 	%r209, %r209, 1;
	mul.f64 	%fd175, %fd50, %fd50;
	mul.f64 	%fd174, %fd176, %fd176;
	add.f64 	%fd83, %fd175, %fd174;
	setp.le.f64 	%p10, %fd83, 0d4010000000000000;
	setp.lt.s32 	%p11, %r209, %r82;
	and.pred  	%p12, %p10, %p11;
	mov.f64 	%fd177, %fd50;
	@%p12 bra 	$L__BB0_10;
	bra.uni 	$L__BB0_27;
$L__BB0_11:
	setp.lt.s32 	%p13, %r82, 1;
	@%p13 bra 	$L__BB0_27;
	mov.b32 	%r209, 0;
	mov.f64 	%fd170, 0d0000000000000000;
	mov.f64 	%fd171, %fd170;
	mov.f64 	%fd172, %fd170;
	mov.f64 	%fd173, %fd170;
$L__BB0_13:
	sub.f64 	%fd85, %fd171, %fd170;
	add.f64 	%fd42, %fd169, %fd85;
	abs.f64 	%fd86, %fd173;
	add.f64 	%fd87, %fd86, %fd86;
	abs.f64 	%fd88, %fd172;
	fma.rn.f64 	%fd172, %fd87, %fd88, %fd168;
	add.s32 	%r209, %r209, 1;
	mul.f64 	%fd171, %fd42, %fd42;
	mul.f64 	%fd170, %fd172, %fd172;
	add.f64 	%fd89, %fd171, %fd170;
	setp.le.f64 	%p14, %fd89, 0d4010000000000000;
	setp.lt.s32 	%p15, %r209, %r82;
	and.pred  	%p16, %p14, %p15;
	mov.f64 	%fd173, %fd42;
	@%p16 bra 	$L__BB0_13;
	bra.uni 	$L__BB0_27;
$L__BB0_14:
	setp.lt.s32 	%p31, %r82, 1;
	@%p31 bra 	$L__BB0_27;
	mov.b32 	%r209, 0;
	mov.f64 	%fd159, 0d0000000000000000;
	mov.f64 	%fd160, %fd159;
	mov.f64 	%fd161, %fd159;
	mov.f64 	%fd162, %fd159;
$L__BB0_16:
	sub.f64 	%fd147, %fd160, %fd159;
	add.f64 	%fd9, %fd169, %fd147;
	add.f64 	%fd148, %fd162, %fd162;
	fma.rn.f64 	%fd161, %fd148, %fd161, %fd168;
	add.s32 	%r209, %r209, 1;
	mul.f64 	%fd160, %fd9, %fd9;
	mul.f64 	%fd159, %fd161, %fd161;
	add.f64 	%fd149, %fd160, %fd159;
	setp.le.f64 	%p32, %fd149, 0d4010000000000000;
	setp.lt.s32 	%p33, %r209, %r82;
	and.pred  	%p34, %p32, %p33;
	mov.f64 	%fd162, %fd9;
	@%p34 bra 	$L__BB0_16;
	bra.uni 	$L__BB0_27;
$L__BB0_17:
	mul.f64 	%fd90, %fd13, 0d3FE45F306DC9C883;
	cvt.rni.s32.f64 	%r203, %fd90;
	cvt.rn.f64.s32 	%fd91, %r203;
	fma.rn.f64 	%fd92, %fd91, 0dBFF921FB54442D18, %fd13;
	fma.rn.f64 	%fd93, %fd91, 0dBC91A62633145C00, %fd92;
	fma.rn.f64 	%fd163, %fd91, 0dB97B839A252049C0, %fd93;
	setp.ltu.f64 	%p18, %fd14, 0d41E0000000000000;
	@%p18 bra 	$L__BB0_19;
	{ // callseq 0, 0
	.param .b64 param0;
	st.param.f64 	[param0], %fd13;
	.param .align 16 .b8 retval0[16];
	call.uni (retval0), 
	__internal_trig_reduction_slowpathd, 
	(
	param0
	);
	ld.param.f64 	%fd163, [retval0];
	ld.param.b32 	%r203, [retval0+8];
	} // callseq 0
$L__BB0_19:
	shl.b32 	%r103, %r203, 6;
	cvt.u64.u32 	%rd25, %r103;
	and.b64  	%rd26, %rd25, 64;
	mov.u64 	%rd27, __cudart_sin_cos_coeffs;
	add.s64 	%rd28, %rd27, %rd26;
	mul.rn.f64 	%fd96, %fd163, %fd163;
	and.b32  	%r104, %r203, 1;
	setp.eq.b32 	%p19, %r104, 1;
	selp.f64 	%fd97, 0dBDA8FF8320FD8164, 0d3DE5DB65F9785EBA, %p19;
	ld.global.nc.v2.f64 	{%fd98, %fd99}, [%rd28];
	fma.rn.f64 	%fd100, %fd97, %fd96, %fd98;
	fma.rn.f64 	%fd101, %fd100, %fd96, %fd99;
	ld.global.nc.v2.f64 	{%fd102, %fd103}, [%rd28+16];
	fma.rn.f64 	%fd104, %fd101, %fd96, %fd102;
	fma.rn.f64 	%fd105, %fd104, %fd96, %fd103;
	ld.global.nc.v2.f64 	{%fd106, %fd107}, [%rd28+32];
	fma.rn.f64 	%fd108, %fd105, %fd96, %fd106;
	fma.rn.f64 	%fd109, %fd108, %fd96, %fd107;
	fma.rn.f64 	%fd110, %fd109, %fd163, %fd163;
	fma.rn.f64 	%fd111, %fd109, %fd96, 0d3FF0000000000000;
	selp.f64 	%fd112, %fd111, %fd110, %p19;
	and.b32  	%r105, %r203, 2;
	setp.eq.s32 	%p20, %r105, 0;
	mov.f64 	%fd113, 0d0000000000000000;
	sub.f64 	%fd114, %fd113, %fd112;
	selp.f64 	%fd115, %fd112, %fd114, %p20;
	fma.rn.f64 	%fd19, %fd115, 0d3FB999999999999A, %fd57;
	mul.f64 	%fd20, %fd59, 0d3FD3333333333333;
	abs.f64 	%fd21, %fd20;
	setp.neu.f64 	%p21, %fd21, 0d7FF0000000000000;
	@%p21 bra 	$L__BB0_21;
	mov.f64 	%fd121, 0d0000000000000000;
	mul.rn.f64 	%fd165, %fd20, %fd121;
	mov.b32 	%r205, 1;
	bra.uni 	$L__BB0_24;
$L__BB0_21:
	mul.f64 	%fd116, %fd20, 0d3FE45F306DC9C883;
	cvt.rni.s32.f64 	%r204, %fd116;
	cvt.rn.f64.s32 	%fd117, %r204;
	fma.rn.f64 	%fd118, %fd117, 0dBFF921FB54442D18, %fd20;
	fma.rn.f64 	%fd119, %fd117, 0dBC91A62633145C00, %fd118;
	fma.rn.f64 	%fd165, %fd117, 0dB97B839A252049C0, %fd119;
	setp.ltu.f64 	%p22, %fd21, 0d41E0000000000000;
	@%p22 bra 	$L__BB0_23;
	{ // callseq 1, 0
	.param .b64 param0;
	st.param.f64 	[param0], %fd20;
	.param .align 16 .b8 retval0[16];
	call.uni (retval0), 
	__internal_trig_reduction_slowpathd, 
	(
	param0
	);
	ld.param.f64 	%fd165, [retval0];
	ld.param.b32 	%r204, [retval0+8];
	} // callseq 1
$L__BB0_23:
	add.s32 	%r205, %r204, 1;
$L__BB0_24:
	shl.b32 	%r109, %r205, 6;
	cvt.u64.u32 	%rd29, %r109;
	and.b64  	%rd30, %rd29, 64;
	mov.u64 	%rd31, __cudart_sin_cos_coeffs;
	add.s64 	%rd32, %rd31, %rd30;
	mul.rn.f64 	%fd122, %fd165, %fd165;
	and.b32  	%r110, %r205, 1;
	setp.eq.b32 	%p23, %r110, 1;
	selp.f64 	%fd123, 0dBDA8FF8320FD8164, 0d3DE5DB65F9785EBA, %p23;
	ld.global.nc.v2.f64 	{%fd124, %fd125}, [%rd32];
	fma.rn.f64 	%fd126, %fd123, %fd122, %fd124;
	fma.rn.f64 	%fd127, %fd126, %fd122, %fd125;
	ld.global.nc.v2.f64 	{%fd128, %fd129}, [%rd32+16];
	fma.rn.f64 	%fd130, %fd127, %fd122, %fd128;
	fma.rn.f64 	%fd131, %fd130, %fd122, %fd129;
	ld.global.nc.v2.f64 	{%fd132, %fd133}, [%rd32+32];
	fma.rn.f64 	%fd134, %fd131, %fd122, %fd132;
	fma.rn.f64 	%fd135, %fd134, %fd122, %fd133;
	fma.rn.f64 	%fd136, %fd135, %fd165, %fd165;
	fma.rn.f64 	%fd137, %fd135, %fd122, 0d3FF0000000000000;
	selp.f64 	%fd138, %fd137, %fd136, %p23;
	and.b32  	%r111, %r205, 2;
	setp.eq.s32 	%p24, %r111, 0;
	mov.f64 	%fd139, 0d0000000000000000;
	sub.f64 	%fd140, %fd139, %fd138;
	selp.f64 	%fd141, %fd138, %fd140, %p24;
	fma.rn.f64 	%fd27, %fd141, 0d3FB999999999999A, %fd58;
	mul.f64 	%fd167, %fd169, %fd169;
	mul.f64 	%fd166, %fd168, %fd168;
	add.f64 	%fd142, %fd167, %fd166;
	setp.gtu.f64 	%p25, %fd142, 0d4010000000000000;
	setp.lt.s32 	%p26, %r82, 1;
	or.pred  	%p27, %p25, %p26;
	@%p27 bra 	$L__BB0_27;
	mov.b32 	%r209, 0;
$L__BB0_26:
	sub.f64 	%fd143, %fd167, %fd166;
	add.f64 	%fd34, %fd19, %fd143;
	add.f64 	%fd144, %fd169, %fd169;
	fma.rn.f64 	%fd168, %fd144, %fd168, %fd27;
	add.s32 	%r209, %r209, 1;
	mul.f64 	%fd167, %fd34, %fd34;
	mul.f64 	%fd166, %fd168, %fd168;
	add.f64 	%fd145, %fd167, %fd166;
	setp.le.f64 	%p28, %fd145, 0d4010000000000000;
	setp.lt.s32 	%p29, %r209, %r82;
	and.pred  	%p30, %p28, %p29;
	mov.f64 	%fd169, %fd34;
	@%p30 bra 	$L__BB0_26;
$L__BB0_27:
	setp.eq.s32 	%p35, %r209, %r82;
	mov.b16 	%rs13, 0;
	mov.u16 	%rs14, %rs13;
	mov.u16 	%rs15, %rs13;
	@%p35 bra 	$L__BB0_100;
	cvt.rn.f32.u32 	%f79, %r209;
	cvt.rn.f32.s32 	%f80, %r82;
	div.rn.f32 	%f1, %f79, %f80;
	setp.gt.s32 	%p36, %r84, 2;
	@%p36 bra 	$L__BB0_33;
	setp.eq.s32 	%p40, %r84, 0;
	@%p40 bra 	$L__BB0_39;
	setp.eq.s32 	%p41, %r84, 1;
	@%p41 bra 	$L__BB0_40;
	setp.eq.s32 	%p42, %r84, 2;
	@%p42 bra 	$L__BB0_32;
	bra.uni 	$L__BB0_99;
$L__BB0_32:
	add.f32 	%f203, %f1, %f1;
	min.f32 	%f286, %f203, 0f3F800000;
	add.f32 	%f204, %f203, 0fBF800000;
	max.f32 	%f287, %f204, 0f00000000;
	fma.rn.f32 	%f205, %f1, 0f40800000, 0fC0400000;
	max.f32 	%f288, %f205, 0f00000000;
	bra.uni 	$L__BB0_99;
$L__BB0_33:
	setp.eq.s32 	%p37, %r84, 3;
	@%p37 bra 	$L__BB0_68;
	setp.eq.s32 	%p38, %r84, 4;
	@%p38 bra 	$L__BB0_69;
	setp.eq.s32 	%p39, %r84, 5;
	@%p39 bra 	$L__BB0_36;
	bra.uni 	$L__BB0_99;
$L__BB0_36:
	abs.f32 	%f68, %f1;
	setp.eq.f32 	%p43, %f1, 0f3F800000;
	mov.f32 	%f286, 0f3F800000;
	@%p43 bra 	$L__BB0_98;
	setp.num.f32 	%p44, %f68, %f68;
	@%p44 bra 	$L__BB0_94;
	mov.f32 	%f138, 0f3E99999A;
	add.rn.f32 	%f286, %f1, %f138;
	bra.uni 	$L__BB0_98;
$L__BB0_39:
	mul.f32 	%f260, %f1, 0f437F0000;
	cvt.rzi.u32.f32 	%r197, %f260;
	cvt.u16.u32 	%rs13, %r197;
	mov.u16 	%rs14, %rs13;
	mov.u16 	%rs15, %rs13;
	bra.uni 	$L__BB0_100;
$L__BB0_40:
	mul.f32 	%f206, %f1, 0f43B40000;
	cvt.f64.f32 	%fd157, %f206;
	fma.rn.f64 	%fd158, %fd59, 0d4049000000000000, %fd157;
	cvt.rn.f32.f64 	%f2, %fd158;
	abs.f32 	%f275, %f2;
	setp.lt.f32 	%p77, %f275, 0f43B40000;
	@%p77 bra 	$L__BB0_51;
	setp.gtu.f32 	%p78, %f275, 0f4F340000;
	@%p78 bra 	$L__BB0_48;
	mov.f32 	%f207, 0f43B40000;
	div.approx.f32 	%f208, %f275, %f207;
	cvt.rzi.f32.f32 	%f273, %f208;
	fma.rn.f32 	%f5, %f273, 0fC3B40000, %f275;
	mov.b32 	%r22, %f5;
	setp.lt.u32 	%p79, %r22, 1135869952;
	@%p79 bra 	$L__BB0_47;
	setp.lt.u32 	%p80, %r22, -2147483647;
	@%p80 bra 	$L__BB0_45;
	add.f32 	%f212, %f273, 0fBF800000;
	setp.lt.f32 	%p83, %f5, 0fC3B40000;
	add.f32 	%f213, %f212, 0fBF800000;
	selp.f32 	%f273, %f213, %f212, %p83;
	bra.uni 	$L__BB0_47;
$L__BB0_45:
	add.f32 	%f273, %f273, 0f3F800000;
	setp.ltu.f32 	%p81, %f5, 0f44340000;
	@%p81 bra 	$L__BB0_47;
	add.f32 	%f209, %f273, 0f3F800000;
	fma.rn.f32 	%f210, 0f43B40000, 0fC0400000, %f5;
	setp.ge.f32 	%p82, %f210, 0f00000000;
	add.f32 	%f211, %f209, 0f3F800000;
	selp.f32 	%f273, %f211, %f209, %p82;
$L__BB0_47:
	fma.rn.f32 	%f275, %f273, 0fC3B40000, %f275;
	bra.uni 	$L__BB0_51;
$L__BB0_48:
	mov.b32 	%r23, %f275;
	and.b32  	%r189, %r23, 8388607;
	or.b32  	%r210, %r189, 1065353216;
	mov.b32 	%f274, %r210;
	and.b32  	%r190, %r23, -8388608;
	add.s32 	%r211, %r190, -1132462080;
	setp.eq.s32 	%p84, %r211, 0;
	@%p84 bra 	$L__BB0_50;
$L__BB0_49:
	min.u32 	%r191, %r211, 192937984;
	add.s32 	%r192, %r210, %r191;
	mov.b32 	%f214, %r192;
	mul.f32 	%f215, %f214, 0f3F360B61;
	fma.rn.f32 	%f216, %f215, 0fBFB40000, %f214;
	fma.rn.f32 	%f217, %f216, 0f3F360B61, %f215;
	fma.rn.f32 	%f218, %f217, 0fBFB40000, %f214;
	mov.f32 	%f219, 0f3F360B61;
	fma.rz.f32 	%f220, %f218, %f219, %f217;
	cvt.rzi.f32.f32 	%f221, %f220;
	fma.rn.f32 	%f274, %f221, 0fBFB40000, %f214;
	sub.s32 	%r211, %r211, %r191;
	mov.b32 	%r210, %f274;
	setp.ne.s32 	%p85, %r211, 0;
	setp.ne.s32 	%p86, %r210, 0;
	and.pred  	%p87, %p85, %p86;
	@%p87 bra 	$L__BB0_49;
$L__BB0_50:
	setp.gt.u32 	%p88, %r23, 2139095039;
	selp.f32 	%f223, 0f7FFFFFFF, 0f4F000000, %p88;
	mul.f32 	%f224, %f274, 0f34000000;
	mul.f32 	%f275, %f223, %f224;
$L__BB0_51:
	abs.f32 	%f225, %f275;
	setp.nan.f32 	%p89, %f225, %f225;
	copysign.f32 	%f226, %f2, %f275;
	selp.f32 	%f16, %f275, %f226, %p89;
	div.rn.f32 	%f17, %f16, 0f42700000;
	abs.f32 	%f278, %f17;
	setp.lt.f32 	%p90, %f278, 0f40000000;
	@%p90 bra 	$L__BB0_62;
	setp.gtu.f32 	%p91, %f278, 0f4B800000;
	@%p91 bra 	$L__BB0_59;
	mov.f32 	%f227, 0f40000000;
	div.approx.f32 	%f228, %f278, %f227;
	cvt.rzi.f32.f32 	%f276, %f228;
	fma.rn.f32 	%f20, %f276, 0fC0000000, %f278;
	mov.b32 	%r30, %f20;
	setp.lt.u32 	%p92, %r30, 1073741824;
	@%p92 bra 	$L__BB0_58;
	setp.lt.u32 	%p93, %r30, -2147483647;
	@%p93 bra 	$L__BB0_56;
	add.f32 	%f232, %f276, 0fBF800000;
	setp.lt.f32 	%p96, %f20, 0fC0000000;
	add.f32 	%f233, %f232, 0fBF800000;
	selp.f32 	%f276, %f233, %f232, %p96;
	bra.uni 	$L__BB0_58;
$L__BB0_56:
	add.f32 	%f276, %f276, 0f3F800000;
	setp.ltu.f32 	%p94, %f20, 0f40800000;
	@%p94 bra 	$L__BB0_58;
	add.f32 	%f229, %f276, 0f3F800000;
	fma.rn.f32 	%f230, 0f40000000, 0fC0400000, %f20;
	setp.ge.f32 	%p95, %f230, 0f00000000;
	add.f32 	%f231, %f229, 0f3F800000;
	selp.f32 	%f276, %f231, %f229, %p95;
$L__BB0_58:
	fma.rn.f32 	%f278, %f276, 0fC0000000, %f278;
	bra.uni 	$L__BB0_62;
$L__BB0_59:
	mov.b32 	%r31, %f278;
	and.b32  	%r193, %r31, 8388607;
	or.b32  	%r212, %r193, 1065353216;
	mov.b32 	%f277, %r212;
	and.b32  	%r194, %r31, -8388608;
	add.s32 	%r213, %r194, -1073741824;
	setp.eq.s32 	%p97, %r213, 0;
	@%p97 bra 	$L__BB0_61;
$L__BB0_60:
	min.u32 	%r195, %r213, 192937984;
	add.s32 	%r196, %r212, %r195;
	mov.b32 	%f234, %r196;
	sub.f32 	%f235, %f234, %f234;
	add.f32 	%f236, %f235, %f234;
	sub.f32 	%f237, %f234, %f236;
	mov.f32 	%f238, 0f3F800000;
	fma.rz.f32 	%f239, %f237, %f238, %f236;
	cvt.rzi.f32.f32 	%f240, %f239;
	sub.f32 	%f277, %f234, %f240;
	sub.s32 	%r213, %r213, %r195;
	mov.b32 	%r212, %f277;
	setp.ne.s32 	%p98, %r213, 0;
	setp.ne.s32 	%p99, %r212, 0;
	and.pred  	%p100, %p98, %p99;
	@%p100 bra 	$L__BB0_60;
$L__BB0_61:
	setp.gt.u32 	%p101, %r31, 2139095039;
	selp.f32 	%f242, 0f7FFFFFFF, 0f4B800000, %p101;
	mul.f32 	%f243, %f277, 0f34000000;
	mul.f32 	%f278, %f242, %f243;
$L__BB0_62:
	abs.f32 	%f246, %f278;
	setp.nan.f32 	%p102, %f246, %f246;
	copysign.f32 	%f247, %f17, %f278;
	selp.f32 	%f248, %f278, %f247, %p102;
	add.f32 	%f249, %f248, 0fBF800000;
	abs.f32 	%f250, %f249;
	mov.f32 	%f251, 0f3F800000;
	sub.f32 	%f252, %f251, %f250;
	mul.f32 	%f31, %f252, 0f3F4CCCCD;
	setp.lt.f32 	%p103, %f16, 0f42700000;
	mov.f32 	%f281, 0f3F4CCCCD;
	mov.f32 	%f279, 0f00000000;
	mov.f32 	%f271, 0f3F4CCCCD;
	mov.f32 	%f280, %f31;
	@%p103 bra 	$L__BB0_67;
	setp.lt.f32 	%p104, %f16, 0f42F00000;
	mov.f32 	%f272, 0f00000000;
	mov.f32 	%f280, %f271;
	mov.f32 	%f281, %f31;
	@%p104 bra 	$L__BB0_67;
	setp.lt.f32 	%p105, %f16, 0f43340000;
	mov.f32 	%f279, %f31;
	mov.f32 	%f280, %f271;
	mov.f32 	%f281, %f272;
	@%p105 bra 	$L__BB0_67;
	setp.lt.f32 	%p106, %f16, 0f43700000;
	mov.f32 	%f279, 0f3F4CCCCD;
	mov.f32 	%f280, %f31;
	mov.f32 	%f281, %f272;
	@%p106 bra 	$L__BB0_67;
	setp.lt.f32 	%p107, %f16, 0f43960000;
	selp.f32 	%f279, 0f3F4CCCCD, %f31, %p107;
	selp.f32 	%f281, %f31, 0f3F4CCCCD, %p107;
	mov.f32 	%f280, 0f00000000;
$L__BB0_67:
	add.f32 	%f286, %f281, 0f3E4CCCCC;
	add.f32 	%f287, %f280, 0f3E4CCCCC;
	add.f32 	%f288, %f279, 0f3E4CCCCC;
	bra.uni 	$L__BB0_99;
$L__BB0_68:
	mul.f32 	%f286, %f1, 0f3E99999A;
	mul.f32 	%f287, %f1, 0f3F19999A;
	mul.f32 	%f202, %f1, 0f3FC00000;
	min.f32 	%f288, %f202, 0f3F800000;
	bra.uni 	$L__BB0_99;
$L__BB0_69:
	add.f64 	%fd150, %fd59, %fd59;
	cvt.rn.f32.f64 	%f46, %fd150;
	fma.rn.f32 	%f47, %f1, 0f41200000, %f46;
	mul.f32 	%f140, %f47, 0f3F22F983;
	cvt.rni.s32.f32 	%r217, %f140;
	cvt.rn.f32.s32 	%f141, %r217;
	fma.rn.f32 	%f142, %f141, 0fBFC90FDA, %f47;
	fma.rn.f32 	%f143, %f141, 0fB3A22168, %f142;
	fma.rn.f32 	%f282, %f141, 0fA7C234C5, %f143;
	abs.f32 	%f49, %f47;
	setp.ltu.f32 	%p53, %f49, 0f47CE4780;
	@%p53 bra 	$L__BB0_77;
	setp.neu.f32 	%p54, %f49, 0f7F800000;
	@%p54 bra 	$L__BB0_72;
	mov.f32 	%f146, 0f00000000;
	mul.rn.f32 	%f282, %f47, %f146;
	mov.b32 	%r217, 0;
	bra.uni 	$L__BB0_77;
$L__BB0_72:
	mov.b32 	%r39, %f47;
	shl.b32 	%r127, %r39, 8;
	or.b32  	%r40, %r127, -2147483648;
	mov.b64 	%rd62, 0;
	mov.b32 	%r214, 0;
	mov.u64 	%rd60, __cudart_i2opi_f;
	mov.u64 	%rd61, %rd1;
$L__BB0_73:
	.pragma "nounroll";
	ld.global.nc.u32 	%r128, [%rd60];
	mad.wide.u32 	%rd35, %r128, %r40, %rd62;
	shr.u64 	%rd62, %rd35, 32;
	st.local.u32 	[%rd61], %rd35;
	add.s32 	%r214, %r214, 1;
	add.s64 	%rd61, %rd61, 4;
	add.s64 	%rd60, %rd60, 4;
	setp.ne.s32 	%p55, %r214, 6;
	@%p55 bra 	$L__BB0_73;
	shr.u32 	%r129, %r39, 23;
	st.local.u32 	[%rd1+24], %rd62;
	and.b32  	%r43, %r129, 31;
	and.b32  	%r130, %r129, 224;
	add.s32 	%r131, %r130, -128;
	shr.u32 	%r132, %r131, 5;
	mul.wide.u32 	%rd36, %r132, 4;
	sub.s64 	%rd8, %rd1, %rd36;
	ld.local.u32 	%r215, [%rd8+24];
	ld.local.u32 	%r216, [%rd8+20];
	setp.eq.s32 	%p56, %r43, 0;
	@%p56 bra 	$L__BB0_76;
	shf.l.wrap.b32 	%r215, %r216, %r215, %r43;
	ld.local.u32 	%r133, [%rd8+16];
	shf.l.wrap.b32 	%r216, %r133, %r216, %r43;
$L__BB0_76:
	shr.u32 	%r134, %r215, 30;
	shf.l.wrap.b32 	%r135, %r216, %r215, 2;
	shl.b32 	%r136, %r216, 2;
	shr.u32 	%r137, %r135, 31;
	add.s32 	%r138, %r137, %r134;
	neg.s32 	%r139, %r138;
	setp.lt.s32 	%p57, %r39, 0;
	selp.b32 	%r217, %r139, %r138, %p57;
	xor.b32  	%r140, %r135, %r39;
	shr.s32 	%r141, %r135, 31;
	xor.b32  	%r142, %r141, %r135;
	xor.b32  	%r143, %r141, %r136;
	cvt.u64.u32 	%rd37, %r142;
	shl.b64 	%rd38, %rd37, 32;
	cvt.u64.u32 	%rd39, %r143;
	or.b64  	%rd40, %rd38, %rd39;
	cvt.rn.f64.s64 	%fd151, %rd40;
	mul.f64 	%fd152, %fd151, 0d3BF921FB54442D19;
	cvt.rn.f32.f64 	%f144, %fd152;
	neg.f32 	%f145, %f144;
	setp.lt.s32 	%p58, %r140, 0;
	selp.f32 	%f282, %f145, %f144, %p58;
$L__BB0_77:
	mul.rn.f32 	%f147, %f282, %f282;
	and.b32  	%r145, %r217, 1;
	setp.eq.b32 	%p59, %r145, 1;
	selp.f32 	%f148, 0f3F800000, %f282, %p59;
	fma.rn.f32 	%f149, %f147, %f148, 0f00000000;
	fma.rn.f32 	%f150, %f147, 0f37CBAC00, 0fBAB607ED;
	selp.f32 	%f151, %f150, 0fB94D4153, %p59;
	selp.f32 	%f152, 0f3D2AAABB, 0f3C0885E4, %p59;
	fma.rn.f32 	%f153, %f151, %f147, %f152;
	selp.f32 	%f154, 0fBEFFFFFF, 0fBE2AAAA8, %p59;
	fma.rn.f32 	%f155, %f153, %f147, %f154;
	fma.rn.f32 	%f156, %f155, %f149, %f148;
	and.b32  	%r146, %r217, 2;
	setp.eq.s32 	%p60, %r146, 0;
	mov.f32 	%f157, 0f00000000;
	sub.f32 	%f158, %f157, %f156;
	selp.f32 	%f159, %f156, %f158, %p60;
	fma.rn.f32 	%f286, %f159, 0f3F000000, 0f3F000000;
	fma.rn.f32 	%f160, %f1, 0f41700000, %f46;
	add.f32 	%f54, %f160, 0f40000000;
	mul.f32 	%f161, %f54, 0f3F22F983;
	cvt.rni.s32.f32 	%r221, %f161;
	cvt.rn.f32.s32 	%f162, %r221;
	fma.rn.f32 	%f163, %f162, 0fBFC90FDA, %f54;
	fma.rn.f32 	%f164, %f162, 0fB3A22168, %f163;
	fma.rn.f32 	%f283, %f162, 0fA7C234C5, %f164;
	abs.f32 	%f56, %f54;
	setp.ltu.f32 	%p61, %f56, 0f47CE4780;
	@%p61 bra 	$L__BB0_85;
	setp.neu.f32 	%p62, %f56, 0f7F800000;
	@%p62 bra 	$L__BB0_80;
	mov.f32 	%f167, 0f00000000;
	mul.rn.f32 	%f283, %f54, %f167;
	mov.b32 	%r221, 0;
	bra.uni 	$L__BB0_85;
$L__BB0_80:
	mov.b32 	%r53, %f54;
	shl.b32 	%r148, %r53, 8;
	or.b32  	%r54, %r148, -2147483648;
	mov.b64 	%rd65, 0;
	mov.b32 	%r218, 0;
	mov.u64 	%rd63, __cudart_i2opi_f;
	mov.u64 	%rd64, %rd1;
$L__BB0_81:
	.pragma "nounroll";
	ld.global.nc.u32 	%r149, [%rd63];
	mad.wide.u32 	%rd43, %r149, %r54, %rd65;
	shr.u64 	%rd65, %rd43, 32;
	st.local.u32 	[%rd64], %rd43;
	add.s32 	%r218, %r218, 1;
	add.s64 	%rd64, %rd64, 4;
	add.s64 	%rd63, %rd63, 4;
	setp.ne.s32 	%p63, %r218, 6;
	@%p63 bra 	$L__BB0_81;
	shr.u32 	%r150, %r53, 23;
	st.local.u32 	[%rd1+24], %rd65;
	and.b32  	%r57, %r150, 31;
	and.b32  	%r151, %r150, 224;
	add.s32 	%r152, %r151, -128;
	shr.u32 	%r153, %r152, 5;
	mul.wide.u32 	%rd44, %r153, 4;
	sub.s64 	%rd15, %rd1, %rd44;
	ld.local.u32 	%r219, [%rd15+24];
	ld.local.u32 	%r220, [%rd15+20];
	setp.eq.s32 	%p64, %r57, 0;
	@%p64 bra 	$L__BB0_84;
	shf.l.wrap.b32 	%r219, %r220, %r219, %r57;
	ld.local.u32 	%r154, [%rd15+16];
	shf.l.wrap.b32 	%r220, %r154, %r220, %r57;
$L__BB0_84:
	shr.u32 	%r155, %r219, 30;
	shf.l.wrap.b32 	%r156, %r220, %r219, 2;
	shl.b32 	%r157, %r220, 2;
	shr.u32 	%r158, %r156, 31;
	add.s32 	%r159, %r158, %r155;
	neg.s32 	%r160, %r159;
	setp.lt.s32 	%p65, %r53, 0;
	selp.b32 	%r221, %r160, %r159, %p65;
	xor.b32  	%r161, %r156, %r53;
	shr.s32 	%r162, %r156, 31;
	xor.b32  	%r163, %r162, %r156;
	xor.b32  	%r164, %r162, %r157;
	cvt.u64.u32 	%rd45, %r163;
	shl.b64 	%rd46, %rd45, 32;
	cvt.u64.u32 	%rd47, %r164;
	or.b64  	%rd48, %rd46, %rd47;
	cvt.rn.f64.s64 	%fd153, %rd48;
	mul.f64 	%fd154, %fd153, 0d3BF921FB54442D19;
	cvt.rn.f32.f64 	%f165, %fd154;
	neg.f32 	%f166, %f165;
	setp.lt.s32 	%p66, %r161, 0;
	selp.f32 	%f283, %f166, %f165, %p66;
$L__BB0_85:
	mul.rn.f32 	%f168, %f283, %f283;
	and.b32  	%r166, %r221, 1;
	setp.eq.b32 	%p67, %r166, 1;
	selp.f32 	%f169, 0f3F800000, %f283, %p67;
	fma.rn.f32 	%f170, %f168, %f169, 0f00000000;
	fma.rn.f32 	%f171, %f168, 0f37CBAC00, 0fBAB607ED;
	selp.f32 	%f172, %f171, 0fB94D4153, %p67;
	selp.f32 	%f173, 0f3D2AAABB, 0f3C0885E4, %p67;
	fma.rn.f32 	%f174, %f172, %f168, %f173;
	selp.f32 	%f175, 0fBEFFFFFF, 0fBE2AAAA8, %p67;
	fma.rn.f32 	%f176, %f174, %f168, %f175;
	fma.rn.f32 	%f177, %f176, %f170, %f169;
	and.b32  	%r167, %r221, 2;
	setp.eq.s32 	%p68, %r167, 0;
	mov.f32 	%f178, 0f00000000;
	sub.f32 	%f179, %f178, %f177;
	selp.f32 	%f180, %f177, %f179, %p68;
	fma.rn.f32 	%f287, %f180, 0f3F000000, 0f3F000000;
	fma.rn.f32 	%f181, %f1, 0f41A00000, %f46;
	add.f32 	%f61, %f181, 0f40800000;
	mul.f32 	%f182, %f61, 0f3F22F983;
	cvt.rni.s32.f32 	%r225, %f182;
	cvt.rn.f32.s32 	%f183, %r225;
	fma.rn.f32 	%f184, %f183, 0fBFC90FDA, %f61;
	fma.rn.f32 	%f185, %f183, 0fB3A22168, %f184;
	fma.rn.f32 	%f284, %f183, 0fA7C234C5, %f185;
	abs.f32 	%f63, %f61;
	setp.ltu.f32 	%p69, %f63, 0f47CE4780;
	@%p69 bra 	$L__BB0_93;
	setp.neu.f32 	%p70, %f63, 0f7F800000;
	@%p70 bra 	$L__BB0_88;
	mov.f32 	%f188, 0f00000000;
	mul.rn.f32 	%f284, %f61, %f188;
	mov.b32 	%r225, 0;
	bra.uni 	$L__BB0_93;
$L__BB0_88:
	mov.b32 	%r67, %f61;
	shl.b32 	%r169, %r67, 8;
	or.b32  	%r68, %r169, -2147483648;
	mov.b64 	%rd68, 0;
	mov.b32 	%r222, 0;
	mov.u64 	%rd66, __cudart_i2opi_f;
	mov.u64 	%rd67, %rd1;
$L__BB0_89:
	.pragma "nounroll";
	ld.global.nc.u32 	%r170, [%rd66];
	mad.wide.u32 	%rd51, %r170, %r68, %rd68;
	shr.u64 	%rd68, %rd51, 32;
	st.local.u32 	[%rd67], %rd51;
	add.s32 	%r222, %r222, 1;
	add.s64 	%rd67, %rd67, 4;
	add.s64 	%rd66, %rd66, 4;
	setp.ne.s32 	%p71, %r222, 6;
	@%p71 bra 	$L__BB0_89;
	shr.u32 	%r171, %r67, 23;
	st.local.u32 	[%rd1+24], %rd68;
	and.b32  	%r71, %r171, 31;
	and.b32  	%r172, %r171, 224;
	add.s32 	%r173, %r172, -128;
	shr.u32 	%r174, %r173, 5;
	mul.wide.u32 	%rd52, %r174, 4;
	sub.s64 	%rd22, %rd1, %rd52;
	ld.local.u32 	%r223, [%rd22+24];
	ld.local.u32 	%r224, [%rd22+20];
	setp.eq.s32 	%p72, %r71, 0;
	@%p72 bra 	$L__BB0_92;
	shf.l.wrap.b32 	%r223, %r224, %r223, %r71;
	ld.local.u32 	%r175, [%rd22+16];
	shf.l.wrap.b32 	%r224, %r175, %r224, %r71;
$L__BB0_92:
	shr.u32 	%r176, %r223, 30;
	shf.l.wrap.b32 	%r177, %r224, %r223, 2;
	shl.b32 	%r178, %r224, 2;
	shr.u32 	%r179, %r177, 31;
	add.s32 	%r180, %r179, %r176;
	neg.s32 	%r181, %r180;
	setp.lt.s32 	%p73, %r67, 0;
	selp.b32 	%r225, %r181, %r180, %p73;
	xor.b32  	%r182, %r177, %r67;
	shr.s32 	%r183, %r177, 31;
	xor.b32  	%r184, %r183, %r177;
	xor.b32  	%r185, %r183, %r178;
	cvt.u64.u32 	%rd53, %r184;
	shl.b64 	%rd54, %rd53, 32;
	cvt.u64.u32 	%rd55, %r185;
	or.b64  	%rd56, %rd54, %rd55;
	cvt.rn.f64.s64 	%fd155, %rd56;
	mul.f64 	%fd156, %fd155, 0d3BF921FB54442D19;
	cvt.rn.f32.f64 	%f186, %fd156;
	neg.f32 	%f187, %f186;
	setp.lt.s32 	%p74, %r182, 0;
	selp.f32 	%f284, %f187, %f186, %p74;
$L__BB0_93:
	mul.rn.f32 	%f189, %f284, %f284;
	and.b32  	%r187, %r225, 1;
	setp.eq.b32 	%p75, %r187, 1;
	selp.f32 	%f190, 0f3F800000, %f284, %p75;
	fma.rn.f32 	%f191, %f189, %f190, 0f00000000;
	fma.rn.f32 	%f192, %f189, 0f37CBAC00, 0fBAB607ED;
	selp.f32 	%f193, %f192, 0fB94D4153, %p75;
	selp.f32 	%f194, 0f3D2AAABB, 0f3C0885E4, %p75;
	fma.rn.f32 	%f195, %f193, %f189, %f194;
	selp.f32 	%f196, 0fBEFFFFFF, 0fBE2AAAA8, %p75;
	fma.rn.f32 	%f197, %f195, %f189, %f196;
	fma.rn.f32 	%f198, %f197, %f191, %f190;
	and.b32  	%r188, %r225, 2;
	setp.eq.s32 	%p76, %r188, 0;
	mov.f32 	%f199, 0f00000000;
	sub.f32 	%f200, %f199, %f198;
	selp.f32 	%f201, %f198, %f200, %p76;
	fma.rn.f32 	%f288, %f201, 0f3F000000, 0f3F000000;
	bra.uni 	$L__BB0_99;
$L__BB0_94:
	setp.neu.f32 	%p45, %f1, 0f00000000;
	setp.neu.f32 	%p46, %f68, 0f7F800000;
	and.pred  	%p47, %p45, %p46;
	@%p47 bra 	$L__BB0_96;
	add.f32 	%f137, %f1, %f1;
	mov.b32 	%r124, %f137;
	and.b32  	%r125, %r124, 2147483647;
	mov.b32 	%f286, %r125;
	bra.uni 	$L__BB0_98;
$L__BB0_96:
	setp.lt.f32 	%p48, %f68, 0f00800000;
	mul.f32 	%f82, %f68, 0f4B800000;
	selp.f32 	%f83, %f82, %f68, %p48;
	mov.b32 	%r115, %f83;
	add.s32 	%r116, %r115, -1060439283;
	and.b32  	%r117, %r116, -8388608;
	sub.s32 	%r118, %r115, %r117;
	mov.b32 	%f84, %r118;
	cvt.rn.f32.s32 	%f85, %r117;
	selp.f32 	%f86, 0fC1C00000, 0f00000000, %p48;
	fma.rn.f32 	%f87, %f85, 0f34000000, %f86;
	add.f32 	%f88, %f84, 0fBF800000;
	add.f32 	%f89, %f84, 0f3F800000;
	rcp.approx.ftz.f32 	%f90, %f89;
	add.f32 	%f91, %f88, %f88;
	mul.f32 	%f92, %f91, %f90;
	mul.f32 	%f93, %f92, %f92;
	neg.f32 	%f94, %f92;
	sub.f32 	%f95, %f88, %f92;
	add.f32 	%f96, %f95, %f95;
	fma.rn.f32 	%f97, %f94, %f88, %f96;
	mul.rn.f32 	%f98, %f90, %f97;
	fma.rn.f32 	%f99, %f93, 0f3A2C32E4, 0f3B52E7DB;
	fma.rn.f32 	%f100, %f99, %f93, 0f3C93BB73;
	fma.rn.f32 	%f101, %f100, %f93, 0f3DF6384F;
	mul.rn.f32 	%f102, %f101, %f93;
	fma.rn.f32 	%f103, %f92, 0f3FB8AA3B, %f87;
	mul.f32 	%f104, %f102, 0f40400000;
	sub.f32 	%f105, %f87, %f103;
	fma.rn.f32 	%f106, %f92, 0f3FB8AA3B, %f105;
	fma.rn.f32 	%f107, %f98, 0f3FB8AA3B, %f106;
	fma.rn.f32 	%f108, %f92, 0f32A55E34, %f107;
	fma.rn.f32 	%f109, %f104, %f98, %f108;
	fma.rn.f32 	%f110, %f102, %f92, %f109;
	add.rn.f32 	%f111, %f103, %f110;
	mov.f32 	%f112, 0f3E99999A;
	mul.rn.f32 	%f113, %f111, %f112;
	cvt.rni.f32.f32 	%f114, %f113;
	sub.f32 	%f115, %f113, %f114;
	neg.f32 	%f116, %f113;
	fma.rn.f32 	%f117, %f111, 0f3E99999A, %f116;
	neg.f32 	%f118, %f103;
	add.rn.f32 	%f119, %f111, %f118;
	neg.f32 	%f120, %f119;
	add.rn.f32 	%f121, %f110, %f120;
	fma.rn.f32 	%f122, %f121, 0f3E99999A, %f117;
	add.f32 	%f123, %f115, %f122;
	setp.gt.f32 	%p49, %f114, 0f00000000;
	selp.b32 	%r119, 0, -2097152000, %p49;
	setp.geu.f32 	%p50, %f1, 0f00000000;
	setp.lt.f32 	%p51, %f113, 0f00000000;
	selp.f32 	%f124, 0f00000000, 0f7F800000, %p51;
	abs.f32 	%f125, %f113;
	setp.gt.f32 	%p52, %f125, 0f43180000;
	cvt.rzi.s32.f32 	%r120, %f114;
	shl.b32 	%r121, %r120, 23;
	sub.s32 	%r122, %r121, %r119;
	mov.b32 	%f126, %r122;
	add.s32 	%r123, %r119, 2130706432;
	mov.b32 	%f127, %r123;
	fma.rn.f32 	%f128, %f123, 0f391FCB8E, 0f3AAF85ED;
	fma.rn.f32 	%f129, %f128, %f123, 0f3C1D9856;
	fma.rn.f32 	%f130, %f129, %f123, 0f3D6357BB;
	fma.rn.f32 	%f131, %f130, %f123, 0f3E75FDEC;
	fma.rn.f32 	%f132, %f131, %f123, 0f3F317218;
	fma.rn.f32 	%f133, %f132, %f123, 0f3F800000;
	mul.f32 	%f134, %f133, %f127;
	mul.f32 	%f135, %f134, %f126;
	selp.f32 	%f286, %f124, %f135, %p52;
	@%p50 bra 	$L__BB0_98;
	mov.f32 	%f286, 0f7FFFFFFF;
$L__BB0_98:
	mul.f32 	%f287, %f286, 0f3F4CCCCD;
	add.f32 	%f139, %f286, %f286;
	min.f32 	%f288, %f139, 0f3F800000;
$L__BB0_99:
	max.f32 	%f261, %f286, 0f00000000;
	min.f32 	%f262, %f261, 0f3F800000;
	mul.f32 	%f263, %f262, 0f437F0000;
	cvt.rzi.u32.f32 	%r198, %f263;
	max.f32 	%f264, %f287, 0f00000000;
	min.f32 	%f265, %f264, 0f3F800000;
	mul.f32 	%f266, %f265, 0f437F0000;
	cvt.rzi.u32.f32 	%r199, %f266;
	max.f32 	%f267, %f288, 0f00000000;
	min.f32 	%f268, %f267, 0f3F800000;
	mul.f32 	%f269, %f268, 0f437F0000;
	cvt.rzi.u32.f32 	%r200, %f269;
	cvt.u16.u32 	%rs15, %r200;
	cvt.u16.u32 	%rs14, %r199;
	cvt.u16.u32 	%rs13, %r198;
$L__BB0_100:
	mad.lo.s32 	%r201, %r80, %r92, %r3;
	cvta.to.global.u64 	%rd57, %rd23;
	mul.wide.s32 	%rd58, %r201, 3;
	add.s64 	%rd59, %rd57, %rd58;
	st.global.u8 	[%rd59], %rs13;
	st.global.u8 	[%rd59+1], %rs14;
	st.global.u8 	[%rd59+2], %rs15;
$L__BB0_101:
	ret;

}
	// .globl	_Z23mandelbrot_kernel_floatP6uchar3iifffi11ColorScheme
.visible .entry _Z23mandelbrot_kernel_floatP6uchar3iifffi11ColorScheme(
	.param .u64 .ptr .align 1 _Z23mandelbrot_kernel_floatP6uchar3iifffi11ColorScheme_param_0,
	.param .u32 _Z23mandelbrot_kernel_floatP6uchar3iifffi11ColorScheme_param_1,
	.param .u32 _Z23mandelbrot_kernel_floatP6uchar3iifffi11ColorScheme_param_2,
	.param .f32 _Z23mandelbrot_kernel_floatP6uchar3iifffi11ColorScheme_param_3,
	.param .f32 _Z23mandelbrot_kernel_floatP6uchar3iifffi11ColorScheme_param_4,
	.param .f32 _Z23mandelbrot_kernel_floatP6uchar3iifffi11ColorScheme_param_5,
	.param .u32 _Z23mandelbrot_kernel_floatP6uchar3iifffi11ColorScheme_param_6,
	.param .u32 _Z23mandelbrot_kernel_floatP6uchar3iifffi11ColorScheme_param_7
)
{
	.local .align 4 .b8 	__local_depot1[28];
	.reg .b64 	%SP;
	.reg .b64 	%SPL;
	.reg .pred 	%p<81>;
	.reg .b16 	%rs<16>;
	.reg .b32 	%r<185>;
	.reg .b32 	%f<327>;
	.reg .b64 	%rd<61>;
	.reg .b64 	%fd<7>;

	mov.u64 	%SPL, __local_depot1;
	ld.param.u64 	%rd23, [_Z23mandelbrot_kernel_floatP6uchar3iifffi11ColorScheme_param_0];
	ld.param.u32 	%r64, [_Z23mandelbrot_kernel_floatP6uchar3iifffi11ColorScheme_param_1];
	ld.param.u32 	%r68, [_Z23mandelbrot_kernel_floatP6uchar3iifffi11ColorScheme_param_2];
	ld.param.f32 	%f87, [_Z23mandelbrot_kernel_floatP6uchar3iifffi11ColorScheme_param_3];
	ld.param.f32 	%f88, [_Z23mandelbrot_kernel_floatP6uchar3iifffi11ColorScheme_param_4];
	ld.param.f32 	%f89, [_Z23mandelbrot_kernel_floatP6uchar3iifffi11ColorScheme_param_5];
	ld.param.u32 	%r66, [_Z23mandelbrot_kernel_floatP6uchar3iifffi11ColorScheme_param_6];
	ld.param.u32 	%r67, [_Z23mandelbrot_kernel_floatP6uchar3iifffi11ColorScheme_param_7];
	add.u64 	%rd1, %SPL, 0;
	mov.u32 	%r69, %ctaid.x;
	mov.u32 	%r70, %ntid.x;
	mov.u32 	%r71, %tid.x;
	mad.lo.s32 	%r1, %r69, %r70, %r71;
	mov.u32 	%r72, %ctaid.y;
	mov.u32 	%r73, %ntid.y;
	mov.u32 	%r74, %tid.y;
	mad.lo.s32 	%r75, %r72, %r73, %r74;
	setp.ge.s32 	%p1, %r1, %r64;
	setp.ge.s32 	%p2, %r75, %r68;
	or.pred  	%p3, %p1, %p2;
	@%p3 bra 	$L__BB1_78;
	mov.f32 	%f90, 0f40800000;
	div.rn.f32 	%f91, %f90, %f89;
	sub.f32 	%f92, %f87, %f91;
	cvt.rn.f32.u32 	%f93, %r68;
	mul.f32 	%f94, %f91, %f93;
	cvt.rn.f32.s32 	%f95, %r64;
	div.rn.f32 	%f96, %f94, %f95;
	sub.f32 	%f97, %f88, %f96;
	add.f32 	%f98, %f91, %f91;
	cvt.rn.f32.s32 	%f99, %r1;
	mul.f32 	%f100, %f98, %f99;
	add.s32 	%r77, %r64, -1;
	cvt.rn.f32.s32 	%f101, %r77;
	div.rn.f32 	%f102, %f100, %f101;
	add.f32 	%f1, %f92, %f102;
	mul.f32 	%f103, %f98, %f93;
	div.rn.f32 	%f104, %f103, %f95;
	cvt.rn.f32.u32 	%f105, %r75;
	mul.f32 	%f106, %f104, %f105;
	add.s32 	%r78, %r68, -1;
	cvt.rn.f32.u32 	%f107, %r78;
	div.rn.f32 	%f108, %f106, %f107;
	add.f32 	%f2, %f97, %f108;
	setp.lt.s32 	%p4, %r66, 1;
	mov.b32 	%r168, 0;
	@%p4 bra 	$L__BB1_4;
	mov.b32 	%r168, 0;
	mov.f32 	%f307, 0f00000000;
	mov.f32 	%f308, %f307;
	mov.f32 	%f309, %f307;
	mov.f32 	%f310, %f307;
$L__BB1_3:
	sub.f32 	%f110, %f308, %f307;
	add.f32 	%f7, %f1, %f110;
	add.f32 	%f111, %f310, %f310;
	fma.rn.f32 	%f309, %f111, %f309, %f2;
	add.s32 	%r168, %r168, 1;
	mul.f32 	%f308, %f7, %f7;
	mul.f32 	%f307, %f309, %f309;
	add.f32 	%f112, %f308, %f307;
	setp.le.f32 	%p5, %f112, 0f40800000;
	setp.lt.s32 	%p6, %r168, %r66;
	and.pred  	%p7, %p5, %p6;
	mov.f32 	%f310, %f7;
	@%p7 bra 	$L__BB1_3;
$L__BB1_4:
	setp.eq.s32 	%p8, %r168, %r66;
	mov.b16 	%rs13, 0;
	mov.u16 	%rs14, %rs13;
	mov.u16 	%rs15, %rs13;
	@%p8 bra 	$L__BB1_77;
	cvt.rn.f32.u32 	%f114, %r168;
	cvt.rn.f32.s32 	%f115, %r66;
	div.rn.f32 	%f11, %f114, %f115;
	setp.gt.s32 	%p9, %r67, 2;
	@%p9 bra 	$L__BB1_10;
	setp.eq.s32 	%p13, %r67, 0;
	@%p13 bra 	$L__BB1_16;
	setp.eq.s32 	%p14, %r67, 1;
	@%p14 bra 	$L__BB1_17;
	setp.eq.s32 	%p15, %r67, 2;
	@%p15 bra 	$L__BB1_9;
	bra.uni 	$L__BB1_76;
$L__BB1_9:
	add.f32 	%f238, %f11, %f11;
	min.f32 	%f326, %f238, 0f3F800000;
	add.f32 	%f239, %f238, 0fBF800000;
	max.f32 	%f325, %f239, 0f00000000;
	fma.rn.f32 	%f240, %f11, 0f40800000, 0fC0400000;
	max.f32 	%f324, %f240, 0f00000000;
	bra.uni 	$L__BB1_76;
$L__BB1_10:
	setp.eq.s32 	%p10, %r67, 3;
	@%p10 bra 	$L__BB1_45;
	setp.eq.s32 	%p11, %r67, 4;
	@%p11 bra 	$L__BB1_46;
	setp.eq.s32 	%p12, %r67, 5;
	@%p12 bra 	$L__BB1_13;
	bra.uni 	$L__BB1_76;
$L__BB1_13:
	abs.f32 	%f77, %f11;
	setp.eq.f32 	%p16, %f11, 0f3F800000;
	mov.f32 	%f326, 0f3F800000;
	@%p16 bra 	$L__BB1_75;
	setp.num.f32 	%p17, %f77, %f77;
	@%p17 bra 	$L__BB1_71;
	mov.f32 	%f173, 0f3E99999A;
	add.rn.f32 	%f326, %f11, %f173;
	bra.uni 	$L__BB1_75;
$L__BB1_16:
	mul.f32 	%f294, %f11, 0f437F0000;
	cvt.rzi.u32.f32 	%r162, %f294;
	cvt.u16.u32 	%rs13, %r162;
	mov.u16 	%rs14, %rs13;
	mov.u16 	%rs15, %rs13;
	bra.uni 	$L__BB1_77;
$L__BB1_17:
	fma.rn.f32 	%f12, %f11, 0f43B40000, 0f00000000;
	abs.f32 	%f313, %f12;
	setp.lt.f32 	%p50, %f313, 0f43B40000;
	@%p50 bra 	$L__BB1_28;
	setp.gtu.f32 	%p51, %f313, 0f4F340000;
	@%p51 bra 	$L__BB1_25;
	mov.f32 	%f241, 0f43B40000;
	div.approx.f32 	%f242, %f313, %f241;
	cvt.rzi.f32.f32 	%f311, %f242;
	fma.rn.f32 	%f15, %f311, 0fC3B40000, %f313;
	mov.b32 	%r6, %f15;
	setp.lt.u32 	%p52, %r6, 1135869952;
	@%p52 bra 	$L__BB1_24;
	setp.lt.u32 	%p53, %r6, -2147483647;
	@%p53 bra 	$L__BB1_22;
	add.f32 	%f246, %f311, 0fBF800000;
	setp.lt.f32 	%p56, %f15, 0fC3B40000;
	add.f32 	%f247, %f246, 0fBF800000;
	selp.f32 	%f311, %f247, %f246, %p56;
	bra.uni 	$L__BB1_24;
$L__BB1_22:
	add.f32 	%f311, %f311, 0f3F800000;
	setp.ltu.f32 	%p54, %f15, 0f44340000;
	@%p54 bra 	$L__BB1_24;
	add.f32 	%f243, %f311, 0f3F800000;
	fma.rn.f32 	%f244, 0f43B40000, 0fC0400000, %f15;
	setp.ge.f32 	%p55, %f244, 0f00000000;
	add.f32 	%f245, %f243, 0f3F800000;
	selp.f32 	%f311, %f245, %f243, %p55;
$L__BB1_24:
	fma.rn.f32 	%f313, %f311, 0fC3B40000, %f313;
	bra.uni 	$L__BB1_28;
$L__BB1_25:
	mov.b32 	%r7, %f313;
	and.b32  	%r154, %r7, 8388607;
	or.b32  	%r169, %r154, 1065353216;
	mov.b32 	%f312, %r169;
	and.b32  	%r155, %r7, -8388608;
	add.s32 	%r170, %r155, -1132462080;
	setp.eq.s32 	%p57, %r170, 0;
	@%p57 bra 	$L__BB1_27;
$L__BB1_26:
	min.u32 	%r156, %r170, 192937984;
	add.s32 	%r157, %r169, %r156;
	mov.b32 	%f248, %r157;
	mul.f32 	%f249, %f248, 0f3F360B61;
	fma.rn.f32 	%f250, %f249, 0fBFB40000, %f248;
	fma.rn.f32 	%f251, %f250, 0f3F360B61, %f249;
	fma.rn.f32 	%f252, %f251, 0fBFB40000, %f248;
	mov.f32 	%f253, 0f3F360B61;
	fma.rz.f32 	%f254, %f252, %f253, %f251;
	cvt.rzi.f32.f32 	%f255, %f254;
	fma.rn.f32 	%f312, %f255, 0fBFB40000, %f248;
	sub.s32 	%r170, %r170, %r156;
	mov.b32 	%r169, %f312;
	setp.ne.s32 	%p58, %r170, 0;
	setp.ne.s32 	%p59, %r169, 0;
	and.pred  	%p60, %p58, %p59;
	@%p60 bra 	$L__BB1_26;
$L__BB1_27:
	setp.gt.u32 	%p61, %r7, 2139095039;
	selp.f32 	%f257, 0f7FFFFFFF, 0f4F000000, %p61;
	mul.f32 	%f258, %f312, 0f34000000;
	mul.f32 	%f313, %f257, %f258;
$L__BB1_28:
	abs.f32 	%f259, %f313;
	setp.nan.f32 	%p62, %f259, %f259;
	copysign.f32 	%f260, %f12, %f313;
	selp.f32 	%f26, %f313, %f260, %p62;
	div.rn.f32 	%f27, %f26, 0f42700000;
	abs.f32 	%f316, %f27;
	setp.lt.f32 	%p63, %f316, 0f40000000;
	@%p63 bra 	$L__BB1_39;
	setp.gtu.f32 	%p64, %f316, 0f4B800000;
	@%p64 bra 	$L__BB1_36;
	mov.f32 	%f261, 0f40000000;
	div.approx.f32 	%f262, %f316, %f261;
	cvt.rzi.f32.f32 	%f314, %f262;
	fma.rn.f32 	%f30, %f314, 0fC0000000, %f316;
	mov.b32 	%r14, %f30;
	setp.lt.u32 	%p65, %r14, 1073741824;
	@%p65 bra 	$L__BB1_35;
	setp.lt.u32 	%p66, %r14, -2147483647;
	@%p66 bra 	$L__BB1_33;
	add.f32 	%f266, %f314, 0fBF800000;
	setp.lt.f32 	%p69, %f30, 0fC0000000;
	add.f32 	%f267, %f266, 0fBF800000;
	selp.f32 	%f314, %f267, %f266, %p69;
	bra.uni 	$L__BB1_35;
$L__BB1_33:
	add.f32 	%f314, %f314, 0f3F800000;
	setp.ltu.f32 	%p67, %f30, 0f40800000;
	@%p67 bra 	$L__BB1_35;
	add.f32 	%f263, %f314, 0f3F800000;
	fma.rn.f32 	%f264, 0f40000000, 0fC0400000, %f30;
	setp.ge.f32 	%p68, %f264, 0f00000000;
	add.f32 	%f265, %f263, 0f3F800000;
	selp.f32 	%f314, %f265, %f263, %p68;
$L__BB1_35:
	fma.rn.f32 	%f316, %f314, 0fC0000000, %f316;
	bra.uni 	$L__BB1_39;
$L__BB1_36:
	mov.b32 	%r15, %f316;
	and.b32  	%r158, %r15, 8388607;
	or.b32  	%r171, %r158, 1065353216;
	mov.b32 	%f315, %r171;
	and.b32  	%r159, %r15, -8388608;
	add.s32 	%r172, %r159, -1073741824;
	setp.eq.s32 	%p70, %r172, 0;
	@%p70 bra 	$L__BB1_38;
$L__BB1_37:
	min.u32 	%r160, %r172, 192937984;
	add.s32 	%r161, %r171, %r160;
	mov.b32 	%f268, %r161;
	sub.f32 	%f269, %f268, %f268;
	add.f32 	%f270, %f269, %f268;
	sub.f32 	%f271, %f268, %f270;
	mov.f32 	%f272, 0f3F800000;
	fma.rz.f32 	%f273, %f271, %f272, %f270;
	cvt.rzi.f32.f32 	%f274, %f273;
	sub.f32 	%f315, %f268, %f274;
	sub.s32 	%r172, %r172, %r160;
	mov.b32 	%r171, %f315;
	setp.ne.s32 	%p71, %r172, 0;
	setp.ne.s32 	%p72, %r171, 0;
	and.pred  	%p73, %p71, %p72;
	@%p73 bra 	$L__BB1_37;
$L__BB1_38:
	setp.gt.u32 	%p74, %r15, 2139095039;
	selp.f32 	%f276, 0f7FFFFFFF, 0f4B800000, %p74;
	mul.f32 	%f277, %f315, 0f34000000;
	mul.f32 	%f316, %f276, %f277;
$L__BB1_39:
	abs.f32 	%f280, %f316;
	setp.nan.f32 	%p75, %f280, %f280;
	copysign.f32 	%f281, %f27, %f316;
	selp.f32 	%f282, %f316, %f281, %p75;
	add.f32 	%f283, %f282, 0fBF800000;
	abs.f32 	%f284, %f283;
	mov.f32 	%f285, 0f3F800000;
	sub.f32 	%f286, %f285, %f284;
	mul.f32 	%f41, %f286, 0f3F4CCCCD;
	setp.lt.f32 	%p76, %f26, 0f42700000;
	mov.f32 	%f319, 0f3F4CCCCD;
	mov.f32 	%f317, 0f00000000;
	mov.f32 	%f305, 0f3F4CCCCD;
	mov.f32 	%f318, %f41;
	@%p76 bra 	$L__BB1_44;
	setp.lt.f32 	%p77, %f26, 0f42F00000;
	mov.f32 	%f306, 0f00000000;
	mov.f32 	%f318, %f305;
	mov.f32 	%f319, %f41;
	@%p77 bra 	$L__BB1_44;
	setp.lt.f32 	%p78, %f26, 0f43340000;
	mov.f32 	%f317, %f41;
	mov.f32 	%f318, %f305;
	mov.f32 	%f319, %f306;
	@%p78 bra 	$L__BB1_44;
	setp.lt.f32 	%p79, %f26, 0f43700000;
	mov.f32 	%f317, 0f3F4CCCCD;
	mov.f32 	%f318, %f41;
	mov.f32 	%f319, %f306;
	@%p79 bra 	$L__BB1_44;
	setp.lt.f32 	%p80, %f26, 0f43960000;
	selp.f32 	%f317, 0f3F4CCCCD, %f41, %p80;
	selp.f32 	%f319, %f41, 0f3F4CCCCD, %p80;
	mov.f32 	%f318, 0f00000000;
$L__BB1_44:
	add.f32 	%f326, %f319, 0f3E4CCCCC;
	add.f32 	%f325, %f318, 0f3E4CCCCC;
	add.f32 	%f324, %f317, 0f3E4CCCCC;
	bra.uni 	$L__BB1_76;
$L__BB1_45:
	mul.f32 	%f326, %f11, 0f3E99999A;
	mul.f32 	%f325, %f11, 0f3F19999A;
	mul.f32 	%f237, %f11, 0f3FC00000;
	min.f32 	%f324, %f237, 0f3F800000;
	bra.uni 	$L__BB1_76;
$L__BB1_46:
	fma.rn.f32 	%f56, %f11, 0f41200000, 0f00000000;
	mul.f32 	%f175, %f56, 0f3F22F983;
	cvt.rni.s32.f32 	%r176, %f175;
	cvt.rn.f32.s32 	%f176, %r176;
	fma.rn.f32 	%f177, %f176, 0fBFC90FDA, %f56;
	fma.rn.f32 	%f178, %f176, 0fB3A22168, %f177;
	fma.rn.f32 	%f320, %f176, 0fA7C234C5, %f178;
	abs.f32 	%f58, %f56;
	setp.ltu.f32 	%p26, %f58, 0f47CE4780;
	@%p26 bra 	$L__BB1_54;
	setp.neu.f32 	%p27, %f58, 0f7F800000;
	@%p27 bra 	$L__BB1_49;
	mov.f32 	%f181, 0f00000000;
	mul.rn.f32 	%f320, %f56, %f181;
	mov.b32 	%r176, 0;
	bra.uni 	$L__BB1_54;
$L__BB1_49:
	mov.b32 	%r23, %f56;
	shl.b32 	%r92, %r23, 8;
	or.b32  	%r24, %r92, -2147483648;
	mov.b64 	%rd54, 0;
	mov.b32 	%r173, 0;
	mov.u64 	%rd52, __cudart_i2opi_f;
	mov.u64 	%rd53, %rd1;
$L__BB1_50:
	.pragma "nounroll";
	ld.global.nc.u32 	%r93, [%rd52];
	mad.wide.u32 	%rd27, %r93, %r24, %rd54;
	shr.u64 	%rd54, %rd27, 32;
	st.local.u32 	[%rd53], %rd27;
	add.s32 	%r173, %r173, 1;
	add.s64 	%rd53, %rd53, 4;
	add.s64 	%rd52, %rd52, 4;
	setp.ne.s32 	%p28, %r173, 6;
	@%p28 bra 	$L__BB1_50;
	shr.u32 	%r94, %r23, 23;
	st.local.u32 	[%rd1+24], %rd54;
	and.b32  	%r27, %r94, 31;
	and.b32  	%r95, %r94, 224;
	add.s32 	%r96, %r95, -128;
	shr.u32 	%r97, %r96, 5;
	mul.wide.u32 	%rd28, %r97, 4;
	sub.s64 	%rd8, %rd1, %rd28;
	ld.local.u32 	%r174, [%rd8+24];
	ld.local.u32 	%r175, [%rd8+20];
	setp.eq.s32 	%p29, %r27, 0;
	@%p29 bra 	$L__BB1_53;
	shf.l.wrap.b32 	%r174, %r175, %r174, %r27;
	ld.local.u32 	%r98, [%rd8+16];
	shf.l.wrap.b32 	%r175, %r98, %r175, %r27;
$L__BB1_53:
	shr.u32 	%r99, %r174, 30;
	shf.l.wrap.b32 	%r100, %r175, %r174, 2;
	shl.b32 	%r101, %r175, 2;
	shr.u32 	%r102, %r100, 31;
	add.s32 	%r103, %r102, %r99;
	neg.s32 	%r104, %r103;
	setp.lt.s32 	%p30, %r23, 0;
	selp.b32 	%r176, %r104, %r103, %p30;
	xor.b32  	%r105, %r100, %r23;
	shr.s32 	%r106, %r100, 31;
	xor.b32  	%r107, %r106, %r100;
	xor.b32  	%r108, %r106, %r101;
	cvt.u64.u32 	%rd29, %r107;
	shl.b64 	%rd30, %rd29, 32;
	cvt.u64.u32 	%rd31, %r108;
	or.b64  	%rd32, %rd30, %rd31;
	cvt.rn.f64.s64 	%fd1, %rd32;
	mul.f64 	%fd2, %fd1, 0d3BF921FB54442D19;
	cvt.rn.f32.f64 	%f179, %fd2;
	neg.f32 	%f180, %f179;
	setp.lt.s32 	%p31, %r105, 0;
	selp.f32 	%f320, %f180, %f179, %p31;
$L__BB1_54:
	mul.rn.f32 	%f182, %f320, %f320;
	and.b32  	%r110, %r176, 1;
	setp.eq.b32 	%p32, %r110, 1;
	selp.f32 	%f183, 0f3F800000, %f320, %p32;
	fma.rn.f32 	%f184, %f182, %f183, 0f00000000;
	fma.rn.f32 	%f185, %f182, 0f37CBAC00, 0fBAB607ED;
	selp.f32 	%f186, %f185, 0fB94D4153, %p32;
	selp.f32 	%f187, 0f3D2AAABB, 0f3C0885E4, %p32;
	fma.rn.f32 	%f188, %f186, %f182, %f187;
	selp.f32 	%f189, 0fBEFFFFFF, 0fBE2AAAA8, %p32;
	fma.rn.f32 	%f190, %f188, %f182, %f189;
	fma.rn.f32 	%f191, %f190, %f184, %f183;
	and.b32  	%r111, %r176, 2;
	setp.eq.s32 	%p33, %r111, 0;
	mov.f32 	%f192, 0f00000000;
	sub.f32 	%f193, %f192, %f191;
	selp.f32 	%f194, %f191, %f193, %p33;
	fma.rn.f32 	%f326, %f194, 0f3F000000, 0f3F000000;
	fma.rn.f32 	%f195, %f11, 0f41700000, 0f00000000;
	add.f32 	%f63, %f195, 0f40000000;
	mul.f32 	%f196, %f63, 0f3F22F983;
	cvt.rni.s32.f32 	%r180, %f196;
	cvt.rn.f32.s32 	%f197, %r180;
	fma.rn.f32 	%f198, %f197, 0fBFC90FDA, %f63;
	fma.rn.f32 	%f199, %f197, 0fB3A22168, %f198;
	fma.rn.f32 	%f321, %f197, 0fA7C234C5, %f199;
	abs.f32 	%f65, %f63;
	setp.ltu.f32 	%p34, %f65, 0f47CE4780;
	@%p34 bra 	$L__BB1_62;
	setp.neu.f32 	%p35, %f65, 0f7F800000;
	@%p35 bra 	$L__BB1_57;
	mov.f32 	%f202, 0f00000000;
	mul.rn.f32 	%f321, %f63, %f202;
	mov.b32 	%r180, 0;
	bra.uni 	$L__BB1_62;
$L__BB1_57:
	mov.b32 	%r37, %f63;
	shl.b32 	%r113, %r37, 8;
	or.b32  	%r38, %r113, -2147483648;
	mov.b64 	%rd57, 0;
	mov.b32 	%r177, 0;
	mov.u64 	%rd55, __cudart_i2opi_f;
	mov.u64 	%rd56, %rd1;
$L__BB1_58:
	.pragma "nounroll";
	ld.global.nc.u32 	%r114, [%rd55];
	mad.wide.u32 	%rd35, %r114, %r38, %rd57;
	shr.u64 	%rd57, %rd35, 32;
	st.local.u32 	[%rd56], %rd35;
	add.s32 	%r177, %r177, 1;
	add.s64 	%rd56, %rd56, 4;
	add.s64 	%rd55, %rd55, 4;
	setp.ne.s32 	%p36, %r177, 6;
	@%p36 bra 	$L__BB1_58;
	shr.u32 	%r115, %r37, 23;
	st.local.u32 	[%rd1+24], %rd57;
	and.b32  	%r41, %r115, 31;
	and.b32  	%r116, %r115, 224;
	add.s32 	%r117, %r116, -128;
	shr.u32 	%r118, %r117, 5;
	mul.wide.u32 	%rd36, %r118, 4;
	sub.s64 	%rd15, %rd1, %rd36;
	ld.local.u32 	%r178, [%rd15+24];
	ld.local.u32 	%r179, [%rd15+20];
	setp.eq.s32 	%p37, %r41, 0;
	@%p37 bra 	$L__BB1_61;
	shf.l.wrap.b32 	%r178, %r179, %r178, %r41;
	ld.local.u32 	%r119, [%rd15+16];
	shf.l.wrap.b32 	%r179, %r119, %r179, %r41;
$L__BB1_61:
	shr.u32 	%r120, %r178, 30;
	shf.l.wrap.b32 	%r121, %r179, %r178, 2;
	shl.b32 	%r122, %r179, 2;
	shr.u32 	%r123, %r121, 31;
	add.s32 	%r124, %r123, %r120;
	neg.s32 	%r125, %r124;
	setp.lt.s32 	%p38, %r37, 0;
	selp.b32 	%r180, %r125, %r124, %p38;
	xor.b32  	%r126, %r121, %r37;
	shr.s32 	%r127, %r121, 31;
	xor.b32  	%r128, %r127, %r121;
	xor.b32  	%r129, %r127, %r122;
	cvt.u64.u32 	%rd37, %r128;
	shl.b64 	%rd38, %rd37, 32;
	cvt.u64.u32 	%rd39, %r129;
	or.b64  	%rd40, %rd38, %rd39;
	cvt.rn.f64.s64 	%fd3, %rd40;
	mul.f64 	%fd4, %fd3, 0d3BF921FB54442D19;
	cvt.rn.f32.f64 	%f200, %fd4;
	neg.f32 	%f201, %f200;
	setp.lt.s32 	%p39, %r126, 0;
	selp.f32 	%f321, %f201, %f200, %p39;
$L__BB1_62:
	mul.rn.f32 	%f203, %f321, %f321;
	and.b32  	%r131, %r180, 1;
	setp.eq.b32 	%p40, %r131, 1;
	selp.f32 	%f204, 0f3F800000, %f321, %p40;
	fma.rn.f32 	%f205, %f203, %f204, 0f00000000;
	fma.rn.f32 	%f206, %f203, 0f37CBAC00, 0fBAB607ED;
	selp.f32 	%f207, %f206, 0fB94D4153, %p40;
	selp.f32 	%f208, 0f3D2AAABB, 0f3C0885E4, %p40;
	fma.rn.f32 	%f209, %f207, %f203, %f208;
	selp.f32 	%f210, 0fBEFFFFFF, 0fBE2AAAA8, %p40;
	fma.rn.f32 	%f211, %f209, %f203, %f210;
	fma.rn.f32 	%f212, %f211, %f205, %f204;
	and.b32  	%r132, %r180, 2;
	setp.eq.s32 	%p41, %r132, 0;
	mov.f32 	%f213, 0f00000000;
	sub.f32 	%f214, %f213, %f212;
	selp.f32 	%f215, %f212, %f214, %p41;
	fma.rn.f32 	%f325, %f215, 0f3F000000, 0f3F000000;
	fma.rn.f32 	%f216, %f11, 0f41A00000, 0f00000000;
	add.f32 	%f70, %f216, 0f40800000;
	mul.f32 	%f217, %f70, 0f3F22F983;
	cvt.rni.s32.f32 	%r184, %f217;
	cvt.rn.f32.s32 	%f218, %r184;
	fma.rn.f32 	%f219, %f218, 0fBFC90FDA, %f70;
	fma.rn.f32 	%f220, %f218, 0fB3A22168, %f219;
	fma.rn.f32 	%f322, %f218, 0fA7C234C5, %f220;
	abs.f32 	%f72, %f70;
	setp.ltu.f32 	%p42, %f72, 0f47CE4780;
	@%p42 bra 	$L__BB1_70;
	setp.neu.f32 	%p43, %f72, 0f7F800000;
	@%p43 bra 	$L__BB1_65;
	mov.f32 	%f223, 0f00000000;
	mul.rn.f32 	%f322, %f70, %f223;
	mov.b32 	%r184, 0;
	bra.uni 	$L__BB1_70;
$L__BB1_65:
	mov.b32 	%r51, %f70;
	shl.b32 	%r134, %r51, 8;
	or.b32  	%r52, %r134, -2147483648;
	mov.b64 	%rd60, 0;
	mov.b32 	%r181, 0;
	mov.u64 	%rd58, __cudart_i2opi_f;
	mov.u64 	%rd59, %rd1;
$L__BB1_66:
	.pragma "nounroll";
	ld.global.nc.u32 	%r135, [%rd58];
	mad.wide.u32 	%rd43, %r135, %r52, %rd60;
	shr.u64 	%rd60, %rd43, 32;
	st.local.u32 	[%rd59], %rd43;
	add.s32 	%r181, %r181, 1;
	add.s64 	%rd59, %rd59, 4;
	add.s64 	%rd58, %rd58, 4;
	setp.ne.s32 	%p44, %r181, 6;
	@%p44 bra 	$L__BB1_66;
	shr.u32 	%r136, %r51, 23;
	st.local.u32 	[%rd1+24], %rd60;
	and.b32  	%r55, %r136, 31;
	and.b32  	%r137, %r136, 224;
	add.s32 	%r138, %r137, -128;
	shr.u32 	%r139, %r138, 5;
	mul.wide.u32 	%rd44, %r139, 4;
	sub.s64 	%rd22, %rd1, %rd44;
	ld.local.u32 	%r182, [%rd22+24];
	ld.local.u32 	%r183, [%rd22+20];
	setp.eq.s32 	%p45, %r55, 0;
	@%p45 bra 	$L__BB1_69;
	shf.l.wrap.b32 	%r182, %r183, %r182, %r55;
	ld.local.u32 	%r140, [%rd22+16];
	shf.l.wrap.b32 	%r183, %r140, %r183, %r55;
$L__BB1_69:
	shr.u32 	%r141, %r182, 30;
	shf.l.wrap.b32 	%r142, %r183, %r182, 2;
	shl.b32 	%r143, %r183, 2;
	shr.u32 	%r144, %r142, 31;
	add.s32 	%r145, %r144, %r141;
	neg.s32 	%r146, %r145;
	setp.lt.s32 	%p46, %r51, 0;
	selp.b32 	%r184, %r146, %r145, %p46;
	xor.b32  	%r147, %r142, %r51;
	shr.s32 	%r148, %r142, 31;
	xor.b32  	%r149, %r148, %r142;
	xor.b32  	%r150, %r148, %r143;
	cvt.u64.u32 	%rd45, %r149;
	shl.b64 	%rd46, %rd45, 32;
	cvt.u64.u32 	%rd47, %r150;
	or.b64  	%rd48, %rd46, %rd47;
	cvt.rn.f64.s64 	%fd5, %rd48;
	mul.f64 	%fd6, %fd5, 0d3BF921FB54442D19;
	cvt.rn.f32.f64 	%f221, %fd6;
	neg.f32 	%f222, %f221;
	setp.lt.s32 	%p47, %r147, 0;
	selp.f32 	%f322, %f222, %f221, %p47;
$L__BB1_70:
	mul.rn.f32 	%f224, %f322, %f322;
	and.b32  	%r152, %r184, 1;
	setp.eq.b32 	%p48, %r152, 1;
	selp.f32 	%f225, 0f3F800000, %f322, %p48;
	fma.rn.f32 	%f226, %f224, %f225, 0f00000000;
	fma.rn.f32 	%f227, %f224, 0f37CBAC00, 0fBAB607ED;
	selp.f32 	%f228, %f227, 0fB94D4153, %p48;
	selp.f32 	%f229, 0f3D2AAABB, 0f3C0885E4, %p48;
	fma.rn.f32 	%f230, %f228, %f224, %f229;
	selp.f32 	%f231, 0fBEFFFFFF, 0fBE2AAAA8, %p48;
	fma.rn.f32 	%f232, %f230, %f224, %f231;
	fma.rn.f32 	%f233, %f232, %f226, %f225;
	and.b32  	%r153, %r184, 2;
	setp.eq.s32 	%p49, %r153, 0;
	mov.f32 	%f234, 0f00000000;
	sub.f32 	%f235, %f234, %f233;
	selp.f32 	%f236, %f233, %f235, %p49;
	fma.rn.f32 	%f324, %f236, 0f3F000000, 0f3F000000;
	bra.uni 	$L__BB1_76;
$L__BB1_71:
	setp.neu.f32 	%p18, %f11, 0f00000000;
	setp.neu.f32 	%p19, %f77, 0f7F800000;
	and.pred  	%p20, %p18, %p19;
	@%p20 bra 	$L__BB1_73;
	add.f32 	%f172, %f11, %f11;
	mov.b32 	%r89, %f172;
	and.b32  	%r90, %r89, 2147483647;
	mov.b32 	%f326, %r90;
	bra.uni 	$L__BB1_75;
$L__BB1_73:
	setp.lt.f32 	%p21, %f77, 0f00800000;
	mul.f32 	%f117, %f77, 0f4B800000;
	selp.f32 	%f118, %f117, %f77, %p21;
	mov.b32 	%r80, %f118;
	add.s32 	%r81, %r80, -1060439283;
	and.b32  	%r82, %r81, -8388608;
	sub.s32 	%r83, %r80, %r82;
	mov.b32 	%f119, %r83;
	cvt.rn.f32.s32 	%f120, %r82;
	selp.f32 	%f121, 0fC1C00000, 0f00000000, %p21;
	fma.rn.f32 	%f122, %f120, 0f34000000, %f121;
	add.f32 	%f123, %f119, 0fBF800000;
	add.f32 	%f124, %f119, 0f3F800000;
	rcp.approx.ftz.f32 	%f125, %f124;
	add.f32 	%f126, %f123, %f123;
	mul.f32 	%f127, %f126, %f125;
	mul.f32 	%f128, %f127, %f127;
	neg.f32 	%f129, %f127;
	sub.f32 	%f130, %f123, %f127;
	add.f32 	%f131, %f130, %f130;
	fma.rn.f32 	%f132, %f129, %f123, %f131;
	mul.rn.f32 	%f133, %f125, %f132;
	fma.rn.f32 	%f134, %f128, 0f3A2C32E4, 0f3B52E7DB;
	fma.rn.f32 	%f135, %f134, %f128, 0f3C93BB73;
	fma.rn.f32 	%f136, %f135, %f128, 0f3DF6384F;
	mul.rn.f32 	%f137, %f136, %f128;
	fma.rn.f32 	%f138, %f127, 0f3FB8AA3B, %f122;
	mul.f32 	%f139, %f137, 0f40400000;
	sub.f32 	%f140, %f122, %f138;
	fma.rn.f32 	%f141, %f127, 0f3FB8AA3B, %f140;
	fma.rn.f32 	%f142, %f133, 0f3FB8AA3B, %f141;
	fma.rn.f32 	%f143, %f127, 0f32A55E34, %f142;
	fma.rn.f32 	%f144, %f139, %f133, %f143;
	fma.rn.f32 	%f145, %f137, %f127, %f144;
	add.rn.f32 	%f146, %f138, %f145;
	mov.f32 	%f147, 0f3E99999A;
	mul.rn.f32 	%f148, %f146, %f147;
	cvt.rni.f32.f32 	%f149, %f148;
	sub.f32 	%f150, %f148, %f149;
	neg.f32 	%f151, %f148;
	fma.rn.f32 	%f152, %f146, 0f3E99999A, %f151;
	neg.f32 	%f153, %f138;
	add.rn.f32 	%f154, %f146, %f153;
	neg.f32 	%f155, %f154;
	add.rn.f32 	%f156, %f145, %f155;
	fma.rn.f32 	%f157, %f156, 0f3E99999A, %f152;
	add.f32 	%f158, %f150, %f157;
	setp.gt.f32 	%p22, %f149, 0f00000000;
	selp.b32 	%r84, 0, -2097152000, %p22;
	setp.geu.f32 	%p23, %f11, 0f00000000;
	setp.lt.f32 	%p24, %f148, 0f00000000;
	selp.f32 	%f159, 0f00000000, 0f7F800000, %p24;
	abs.f32 	%f160, %f148;
	setp.gt.f32 	%p25, %f160, 0f43180000;
	cvt.rzi.s32.f32 	%r85, %f149;
	shl.b32 	%r86, %r85, 23;
	sub.s32 	%r87, %r86, %r84;
	mov.b32 	%f161, %r87;
	add.s32 	%r88, %r84, 2130706432;
	mov.b32 	%f162, %r88;
	fma.rn.f32 	%f163, %f158, 0f391FCB8E, 0f3AAF85ED;
	fma.rn.f32 	%f164, %f163, %f158, 0f3C1D9856;
	fma.rn.f32 	%f165, %f164, %f158, 0f3D6357BB;
	fma.rn.f32 	%f166, %f165, %f158, 0f3E75FDEC;
	fma.rn.f32 	%f167, %f166, %f158, 0f3F317218;
	fma.rn.f32 	%f168, %f167, %f158, 0f3F800000;
	mul.f32 	%f169, %f168, %f162;
	mul.f32 	%f170, %f169, %f161;
	selp.f32 	%f326, %f159, %f170, %p25;
	@%p23 bra 	$L__BB1_75;
	mov.f32 	%f326, 0f7FFFFFFF;
$L__BB1_75:
	mul.f32 	%f325, %f326, 0f3F4CCCCD;
	add.f32 	%f174, %f326, %f326;
	min.f32 	%f324, %f174, 0f3F800000;
$L__BB1_76:
	max.f32 	%f295, %f326, 0f00000000;
	min.f32 	%f296, %f295, 0f3F800000;
	mul.f32 	%f297, %f296, 0f437F0000;
	cvt.rzi.u32.f32 	%r163, %f297;
	max.f32 	%f298, %f325, 0f00000000;
	min.f32 	%f299, %f298, 0f3F800000;
	mul.f32 	%f300, %f299, 0f437F0000;
	cvt.rzi.u32.f32 	%r164, %f300;
	max.f32 	%f301, %f324, 0f00000000;
	min.f32 	%f302, %f301, 0f3F800000;
	mul.f32 	%f303, %f302, 0f437F0000;
	cvt.rzi.u32.f32 	%r165, %f303;
	cvt.u16.u32 	%rs15, %r165;
	cvt.u16.u32 	%rs14, %r164;
	cvt.u16.u32 	%rs13, %r163;
$L__BB1_77:
	mad.lo.s32 	%r166, %r64, %r75, %r1;
	cvta.to.global.u64 	%rd49, %rd23;
	mul.wide.s32 	%rd50, %r166, 3;
	add.s64 	%rd51, %rd49, %rd50;
	st.global.u8 	[%rd51], %rs13;
	st.global.u8 	[%rd51+1], %rs14;
	st.global.u8 	[%rd51+2], %rs15;
$L__BB1_78:
	ret;

}
.func  (.param .align 16 .b8 func_retval0[16]) __internal_trig_reduction_slowpathd(
	.param .b64 __internal_trig_reduction_slowpathd_param_0
)
{
	.local .align 8 .b8 	__local_depot2[40];
	.reg .b64 	%SP;
	.reg .b64 	%SPL;
	.reg .pred 	%p<10>;
	.reg .b32 	%r<47>;
	.reg .b64 	%rd<74>;
	.reg .b64 	%fd<5>;

	mov.u64 	%SPL, __local_depot2;
	ld.param.f64 	%fd4, [__internal_trig_reduction_slowpathd_param_0];
	add.u64 	%rd1, %SPL, 0;
	{
	.reg .b32 %temp; 
	mov.b64 	{%temp, %r1}, %fd4;
	}
	shr.u32 	%r2, %r1, 20;
	and.b32  	%r3, %r2, 2047;
	setp.eq.s32 	%p1, %r3, 2047;
	mov.b32 	%r46, 0;
	@%p1 bra 	$L__BB2_9;
	add.s32 	%r20, %r3, -1024;
	mov.b64 	%rd20, %fd4;
	shl.b64 	%rd2, %rd20, 11;
	shr.u32 	%r4, %r20, 6;
	sub.s32 	%r45, 15, %r4;
	sub.s32 	%r21, 19, %r4;
	setp.lt.u32 	%p2, %r20, 128;
	selp.b32 	%r6, 18, %r21, %p2;
	setp.ge.s32 	%p3, %r45, %r6;
	mov.b64 	%rd70, 0;
	@%p3 bra 	$L__BB2_4;
	add.s32 	%r23, %r6, %r4;
	neg.s32 	%r43, %r23;
	or.b64  	%rd3, %rd2, -9223372036854775808;
	mov.b64 	%rd70, 0;
	mov.b32 	%r42, 0;
	mov.u64 	%rd25, __cudart_i2opi_d;
	mov.u32 	%r44, %r45;
$L__BB2_3:
	.pragma "nounroll";
	mul.wide.s32 	%rd22, %r42, 8;
	add.s64 	%rd23, %rd1, %rd22;
	mul.wide.s32 	%rd24, %r44, 8;
	add.s64 	%rd26, %rd25, %rd24;
	ld.global.nc.u64 	%rd27, [%rd26];
	{
	.reg .u32 %r0, %r1, %r2, %r3, %alo, %ahi, %blo, %bhi, %clo, %chi;
	mov.b64 	{%alo,%ahi}, %rd27;
	mov.b64 	{%blo,%bhi}, %rd3;
	mov.b64 	{%clo,%chi}, %rd70;
	mad.lo.cc.u32 	%r0, %alo, %blo, %clo;
	madc.hi.cc.u32 	%r1, %alo, %blo, %chi;
	madc.hi.u32 	%r2, %alo, %bhi, 0;
	mad.lo.cc.u32 	%r1, %alo, %bhi, %r1;
	madc.hi.cc.u32 	%r2, %ahi, %blo, %r2;
	madc.hi.u32 	%r3, %ahi, %bhi, 0;
	mad.lo.cc.u32 	%r1, %ahi, %blo, %r1;
	madc.lo.cc.u32 	%r2, %ahi, %bhi, %r2;
	addc.u32 	%r3, %r3, 0;
	mov.b64 	%rd28, {%r0,%r1};
	mov.b64 	%rd70, {%r2,%r3};
	}
	st.local.u64 	[%rd23], %rd28;
	add.s32 	%r44, %r44, 1;
	add.s32 	%r43, %r43, 1;
	add.s32 	%r42, %r42, 1;
	setp.ne.s32 	%p4, %r43, -15;
	mov.u32 	%r45, %r6;
	@%p4 bra 	$L__BB2_3;
$L__BB2_4:
	cvt.s64.s32 	%rd29, %r45;
	cvt.u64.u32 	%rd30, %r4;
	add.s64 	%rd31, %rd30, %rd29;
	shl.b64 	%rd32, %rd31, 3;
	add.s64 	%rd33, %rd1, %rd32;
	st.local.u64 	[%rd33+-120], %rd70;
	and.b32  	%r15, %r2, 63;
	ld.local.u64 	%rd72, [%rd1+16];
	ld.local.u64 	%rd71, [%rd1+24];
	setp.eq.s32 	%p5, %r15, 0;
	@%p5 bra 	$L__BB2_6;
	shl.b64 	%rd34, %rd71, %r15;
	shr.u64 	%rd35, %rd72, 1;
	xor.b32  	%r24, %r15, 63;
	shr.u64 	%rd36, %rd35, %r24;
	or.b64  	%rd71, %rd34, %rd36;
	ld.local.u64 	%rd37, [%rd1+8];
	shl.b64 	%rd38, %rd72, %r15;
	shr.u64 	%rd39, %rd37, 1;
	shr.u64 	%rd40, %rd39, %r24;
	or.b64  	%rd72, %rd38, %rd40;
$L__BB2_6:
	and.b32  	%r25, %r1, -2147483648;
	shr.u64 	%rd41, %rd71, 62;
	cvt.u32.u64 	%r26, %rd41;
	mov.b64 	{%r27, %r28}, %rd71;
	mov.b64 	{%r29, %r30}, %rd72;
	shf.l.wrap.b32 	%r31, %r30, %r27, 2;
	shf.l.wrap.b32 	%r32, %r27, %r28, 2;
	mov.b64 	%rd42, {%r31, %r32};
	shl.b64 	%rd43, %rd72, 2;
	shr.u64 	%rd44, %rd42, 63;
	cvt.u32.u64 	%r33, %rd44;
	add.s32 	%r34, %r33, %r26;
	setp.eq.s32 	%p6, %r25, 0;
	neg.s32 	%r35, %r34;
	selp.b32 	%r46, %r34, %r35, %p6;
	setp.gt.s64 	%p7, %rd42, -1;
	mov.b64 	%rd45, 0;
	{
	.reg .u32 %r0, %r1, %r2, %r3, %a0, %a1, %a2, %a3, %b0, %b1, %b2, %b3;
	mov.b64 	{%a0,%a1}, %rd45;
	mov.b64 	{%a2,%a3}, %rd45;
	mov.b64 	{%b0,%b1}, %rd43;
	mov.b64 	{%b2,%b3}, %rd42;
	sub.cc.u32 	%r0, %a0, %b0;
	subc.cc.u32 	%r1, %a1, %b1;
	subc.cc.u32 	%r2, %a2, %b2;
	subc.u32 	%r3, %a3, %b3;
	mov.b64 	%rd46, {%r0,%r1};
	mov.b64 	%rd47, {%r2,%r3};
	}
	xor.b32  	%r36, %r25, -2147483648;
	selp.b64 	%rd73, %rd42, %rd47, %p7;
	selp.b64 	%rd14, %rd43, %rd46, %p7;
	selp.b32 	%r17, %r25, %r36, %p7;
	clz.b64 	%r37, %rd73;
	cvt.u64.u32 	%rd15, %r37;
	setp.eq.s32 	%p8, %r37, 0;
	@%p8 bra 	$L__BB2_8;
	cvt.u32.u64 	%r38, %rd15;
	and.b32  	%r39, %r38, 63;
	shl.b64 	%rd48, %rd73, %r39;
	shr.u64 	%rd49, %rd14, 1;
	not.b32 	%r40, %r38;
	and.b32  	%r41, %r40, 63;
	shr.u64 	%rd50, %rd49, %r41;
	or.b64  	%rd73, %rd48, %rd50;
$L__BB2_8:
	mov.b64 	%rd51, -3958705157555305931;
	{
	.reg .u32 %r0, %r1, %r2, %r3, %alo, %ahi, %blo, %bhi;
	mov.b64 	{%alo,%ahi}, %rd73;
	mov.b64 	{%blo,%bhi}, %rd51;
	mul.lo.u32 	%r0, %alo, %blo;
	mul.hi.u32 	%r1, %alo, %blo;
	mad.lo.cc.u32 	%r1, %alo, %bhi, %r1;
	madc.hi.u32 	%r2, %alo, %bhi, 0;
	mad.lo.cc.u32 	%r1, %ahi, %blo, %r1;
	madc.hi.cc.u32 	%r2, %ahi, %blo, %r2;
	madc.hi.u32 	%r3, %ahi, %bhi, 0;
	mad.lo.cc.u32 	%r2, %ahi, %bhi, %r2;
	addc.u32 	%r3, %r3, 0;
	mov.b64 	%rd52, {%r0,%r1};
	mov.b64 	%rd53, {%r2,%r3};
	}
	setp.gt.s64 	%p9, %rd53, 0;
	{
	.reg .u32 %r0, %r1, %r2, %r3, %a0, %a1, %a2, %a3, %b0, %b1, %b2, %b3;
	mov.b64 	{%a0,%a1}, %rd52;
	mov.b64 	{%a2,%a3}, %rd53;
	mov.b64 	{%b0,%b1}, %rd52;
	mov.b64 	{%b2,%b3}, %rd53;
	add.cc.u32 	%r0, %a0, %b0;
	addc.cc.u32 	%r1, %a1, %b1;
	addc.cc.u32 	%r2, %a2, %b2;
	addc.u32 	%r3, %a3, %b3;
	mov.b64 	%rd54, {%r0,%r1};
	mov.b64 	%rd55, {%r2,%r3};
	}
	selp.b64 	%rd56, %rd55, %rd53, %p9;
	selp.s64 	%rd57, -1, 0, %p9;
	sub.s64 	%rd58, %rd57, %rd15;
	cvt.u64.u32 	%rd59, %r17;
	shl.b64 	%rd60, %rd59, 32;
	add.s64 	%rd61, %rd56, 1;
	shr.u64 	%rd62, %rd61, 10;
	add.s64 	%rd63, %rd62, 1;
	shr.u64 	%rd64, %rd63, 1;
	shl.b64 	%rd65, %rd58, 52;
	add.s64 	%rd66, %rd65, %rd64;
	add.s64 	%rd67, %rd66, 4602678819172646912;
	or.b64  	%rd68, %rd67, %rd60;
	mov.b64 	%fd4, %rd68;
$L__BB2_9:
	st.param.f64 	[func_retval0], %fd4;
	st.param.b32 	[func_retval0+8], %r46;
	ret;

}


// ===== COMPILED SASS (sm_100) =====

	.target	sm_100

	.elftype	@"ET_EXEC"


//--------------------- .note.nv.tkinfo           --------------------------
	.section	.note.nv.tkinfo,"",@"SHT_NOTE"
	.sectionflags	@"SHF_NOTE_NV_TKINFO"
	.tkinfo
        /*0018*/ 	.word	0x00000002
        /*0030*/ 	.string	""
        /*0030*/ 	.string	"ptxas"
        /*0030*/ 	.string	"Cuda compilation tools, release 13.0, V13.0.88"
        /*0030*/ 	.string	"Build cuda_13.0.r13.0/compiler.36424714_0"
        /*0030*/ 	.string	"-arch sm_100 -m 64 "



//--------------------- .note.nv.cuinfo           --------------------------
	.section	.note.nv.cuinfo,"",@"SHT_NOTE"
	.sectionflags	@"SHF_NOTE_NV_CUINFO"
        /*0018*/ 	.short	0x0002
        /*001a*/ 	.short	0x0064
        /*001c*/ 	.short	0x0082
	.zero		2


//--------------------- .nv.info                  --------------------------
	.section	.nv.info,"",@"SHT_CUDA_INFO"
	.align	4


	//----- nvinfo : EIATTR_REGCOUNT
	.align		4
        /*0000*/ 	.byte	0x04, 0x2f
        /*0002*/ 	.short	(.L_4 - .L_3)
	.align		4
.L_3:
        /*0004*/ 	.word	index@(_Z27mandelbrot_kernel_optimizedP6uchar3ii13FractalParams)
        /*0008*/ 	.word	0x00000022


	//----- nvinfo : EIATTR_FRAME_SIZE
	.align		4
.L_4:
        /*000c*/ 	.byte	0x04, 0x11
        /*000e*/ 	.short	(.L_6 - .L_5)
	.align		4
.L_5:
        /*0010*/ 	.word	index@($_Z27mandelbrot_kernel_optimizedP6uchar3ii13FractalParams$__internal_trig_reduction_slowpathd)
        /*0014*/ 	.word	0x00000048


	//----- nvinfo : EIATTR_FRAME_SIZE
	.align		4
.L_6:
        /*0018*/ 	.byte	0x04, 0x11
        /*001a*/ 	.short	(.L_8 - .L_7)
	.align		4
.L_7:
        /*001c*/ 	.word	index@($__internal_2_$__cuda_sm3x_div_rn_noftz_f32_slowpath)
        /*0020*/ 	.word	0x00000048


	//----- nvinfo : EIATTR_FRAME_SIZE
	.align		4
.L_8:
        /*0024*/ 	.byte	0x04, 0x11
        /*0026*/ 	.short	(.L_10 - .L_9)
	.align		4
.L_9:
        /*0028*/ 	.word	index@($__internal_1_$__cuda_sm20_div_rn_f64_full)
        /*002c*/ 	.word	0x00000048


	//----- nvinfo : EIATTR_FRAME_SIZE
	.align		4
.L_10:
        /*0030*/ 	.byte	0x04, 0x11
        /*0032*/ 	.short	(.L_12 - .L_11)
	.align		4
.L_11:
        /*0034*/ 	.word	index@(_Z27mandelbrot_kernel_optimizedP6uchar3ii13FractalParams)
        /*0038*/ 	.word	0x00000048


	//----- nvinfo : EIATTR_REGCOUNT
	.align		4
.L_12:
        /*003c*/ 	.byte	0x04, 0x2f
        /*003e*/ 	.short	(.L_14 - .L_13)
	.align		4
.L_13:
        /*0040*/ 	.word	index@(_Z23mandelbrot_kernel_floatP6uchar3iifffi11ColorScheme)
        /*0044*/ 	.word	0x00000016


	//----- nvinfo : EIATTR_FRAME_SIZE
	.align		4
.L_14:
        /*0048*/ 	.byte	0x04, 0x11
        /*004a*/ 	.short	(.L_16 - .L_15)
	.align		4
.L_15:
        /*004c*/ 	.word	index@($__internal_0_$__cuda_sm3x_div_rn_noftz_f32_slowpath)
        /*0050*/ 	.word	0x00000020


	//----- nvinfo : EIATTR_FRAME_SIZE
	.align		4
.L_16:
        /*0054*/ 	.byte	0x04, 0x11
        /*0056*/ 	.short	(.L_18 - .L_17)
	.align		4
.L_17:
        /*0058*/ 	.word	index@(_Z23mandelbrot_kernel_floatP6uchar3iifffi11ColorScheme)
        /*005c*/ 	.word	0x00000020


	//----- nvinfo : EIATTR_MIN_STACK_SIZE
	.align		4
.L_18:
        /*0060*/ 	.byte	0x04, 0x12
        /*0062*/ 	.short	(.L_20 - .L_19)
	.align		4
.L_19:
        /*0064*/ 	.word	index@(_Z23mandelbrot_kernel_floatP6uchar3iifffi11ColorScheme)
        /*0068*/ 	.word	0x00000020


	//----- nvinfo : EIATTR_MIN_STACK_SIZE
	.align		4
.L_20:
        /*006c*/ 	.byte	0x04, 0x12
        /*006e*/ 	.short	(.L_22 - .L_21)
	.align		4
.L_21:
        /*0070*/ 	.word	index@(_Z27mandelbrot_kernel_optimizedP6uchar3ii13FractalParams)
        /*0074*/ 	.word	0x00000048
.L_22:


//--------------------- .nv.compat                --------------------------
	.section	.nv.compat,"",@"SHT_CUDA_COMPAT_INFO"
	.align	4
        /*0000*/ 	.byte	0x02, 0x09, 0x00, 0x00, 0x02, 0x02, 0x01, 0x00, 0x02, 0x05, 0x05, 0x00, 0x03, 0x07, 0x01, 0x01
        /*0010*/ 	.byte	0x02, 0x03, 0x00, 0x00, 0x02, 0x06, 0x01, 0x00, 0x04, 0x0b, 0x08, 0x00, 0x01, 0x00, 0x00, 0x00
        /*0020*/ 	.byte	0x00, 0x00, 0x00, 0x00


//--------------------- .nv.info._Z23mandelbrot_kernel_floatP6uchar3iifffi11ColorScheme --------------------------
	.section	.nv.info._Z23mandelbrot_kernel_floatP6uchar3iifffi11ColorScheme,"",@"SHT_CUDA_INFO"
	.sectionflags	@""
	.align	4


	//----- nvinfo : EIATTR_CUDA_API_VERSION
	.align		4
        /*0000*/ 	.byte	0x04, 0x37
        /*0002*/ 	.short	(.L_24 - .L_23)
.L_23:
        /*0004*/ 	.word	0x00000082


	//----- nvinfo : EIATTR_KPARAM_INFO
	.align		4
.L_24:
        /*0008*/ 	.byte	0x04, 0x17
        /*000a*/ 	.short	(.L_26 - .L_25)
.L_25:
        /*000c*/ 	.word	0x00000000
        /*0010*/ 	.short	0x0007
        /*0012*/ 	.short	0x0020
        /*0014*/ 	.byte	0x00, 0xf0, 0x11, 0x00


	//----- nvinfo : EIATTR_KPARAM_INFO
	.align		4
.L_26:
        /*0018*/ 	.byte	0x04, 0x17
        /*001a*/ 	.short	(.L_28 - .L_27)
.L_27:
        /*001c*/ 	.word	0x00000000
        /*0020*/ 	.short	0x0006
        /*0022*/ 	.short	0x001c
        /*0024*/ 	.byte	0x00, 0xf0, 0x11, 0x00


	//----- nvinfo : EIATTR_KPARAM_INFO
	.align		4
.L_28:
        /*0028*/ 	.byte	0x04, 0x17
        /*002a*/ 	.short	(.L_30 - .L_29)
.L_29:
        /*002c*/ 	.word	0x00000000
        /*0030*/ 	.short	0x0005
        /*0032*/ 	.short	0x0018
        /*0034*/ 	.byte	0x00, 0xf0, 0x11, 0x00


	//----- nvinfo : EIATTR_KPARAM_INFO
	.align		4
.L_30:
        /*0038*/ 	.byte	0x04, 0x17
        /*003a*/ 	.short	(.L_32 - .L_31)
.L_31:
        /*003c*/ 	.word	0x00000000
        /*0040*/ 	.short	0x0004
        /*0042*/ 	.short	0x0014
        /*0044*/ 	.byte	0x00, 0xf0, 0x11, 0x00


	//----- nvinfo : EIATTR_KPARAM_INFO
	.align		4
.L_32:
        /*0048*/ 	.byte	0x04, 0x17
        /*004a*/ 	.short	(.L_34 - .L_33)
.L_33:
        /*004c*/ 	.word	0x00000000
        /*0050*/ 	.short	0x0003
        /*0052*/ 	.short	0x0010
        /*0054*/ 	.byte	0x00, 0xf0, 0x11, 0x00


	//----- nvinfo : EIATTR_KPARAM_INFO
	.align		4
.L_34:
        /*0058*/ 	.byte	0x04, 0x17
        /*005a*/ 	.short	(.L_36 - .L_35)
.L_35:
        /*005c*/ 	.word	0x00000000
        /*0060*/ 	.short	0x0002
        /*0062*/ 	.short	0x000c
        /*0064*/ 	.byte	0x00, 0xf0, 0x11, 0x00


	//----- nvinfo : EIATTR_KPARAM_INFO
	.align		4
.L_36:
        /*0068*/ 	.byte	0x04, 0x17
        /*006a*/ 	.short	(.L_38 - .L_37)
.L_37:
        /*006c*/ 	.word	0x00000000
        /*0070*/ 	.short	0x0001
        /*0072*/ 	.short	0x0008
        /*0074*/ 	.byte	0x00, 0xf0, 0x11, 0x00


	//----- nvinfo : EIATTR_KPARAM_INFO
	.align		4
.L_38:
        /*0078*/ 	.byte	0x04, 0x17
        /*007a*/ 	.short	(.L_40 - .L_39)
.L_39:
        /*007c*/ 	.word	0x00000000
        /*0080*/ 	.short	0x0000
        /*0082*/ 	.short	0x0000
        /*0084*/ 	.byte	0x00, 0xf5, 0x21, 0x00


	//----- nvinfo : EIATTR_SPARSE_MMA_MASK
	.align		4
.L_40:
        /*0088*/ 	.byte	0x03, 0x50
        /*008a*/ 	.short	0x0000


	//----- nvinfo : EIATTR_MAXREG_COUNT
	.align		4
        /*008c*/ 	.byte	0x03, 0x1b
        /*008e*/ 	.short	0x00ff


	//----- nvinfo : EIATTR_MERCURY_ISA_VERSION
	.align		4
        /*0090*/ 	.byte	0x03, 0x5f
        /*0092*/ 	.short	0x0101


	//----- nvinfo : EIATTR_VRC_CTA_INIT_COUNT
	.align		4
        /*0094*/ 	.byte	0x02, 0x4a
	.zero		1
	.zero		1


	//----- nvinfo : EIATTR_EXIT_INSTR_OFFSETS
	.align		4
        /*0098*/ 	.byte	0x04, 0x1c
        /*009a*/ 	.short	(.L_42 - .L_41)


	//   ....[0]....
.L_41:
        /*009c*/ 	.word	0x000000d0


	//   ....[1]....
        /*00a0*/ 	.word	0x00002b90


	//----- nvinfo : EIATTR_INDIRECT_BRANCH_TARGETS
	.align		4
.L_42:
        /*00a4*/ 	.byte	0x04, 0x34
        /*00a6*/ 	.short	(.L_44 - .L_43)


	//   ....[0]....
.L_43:
        /*00a8*/ 	.word	.L_x_145@srel
        /*00ac*/ 	.short	0x0
        /*00ae*/ 	.short	0x0
        /*00b0*/ 	.word	0x3
        /*00b4*/ 	.word	.L_x_146@srel
        /*00b8*/ 	.word	.L_x_147@srel
        /*00bc*/ 	.word	.L_x_17@srel


	//   ....[1]....
        /*00c0*/ 	.word	.L_x_149@srel
        /*00c4*/ 	.short	0x0
        /*00c6*/ 	.short	0x0
        /*00c8*/ 	.word	0x4
        /*00cc*/ 	.word	.L_x_150@srel
        /*00d0*/ 	.word	.L_x_151@srel
        /*00d4*/ 	.word	.L_x_152@srel
        /*00d8*/ 	.word	.L_x_17@srel


	//----- nvinfo : EIATTR_CRS_STACK_SIZE
	.align		4
.L_44:
        /*00dc*/ 	.byte	0x04, 0x1e
        /*00de*/ 	.short	(.L_46 - .L_45)
.L_45:
        /*00e0*/ 	.word	0x00000000


	//----- nvinfo : EIATTR_CBANK_PARAM_SIZE
	.align		4
.L_46:
        /*00e4*/ 	.byte	0x03, 0x19
        /*00e6*/ 	.short	0x0024


	//----- nvinfo : EIATTR_PARAM_CBANK
	.align		4
        /*00e8*/ 	.byte	0x04, 0x0a
        /*00ea*/ 	.short	(.L_48 - .L_47)
	.align		4
.L_47:
        /*00ec*/ 	.word	index@(.nv.constant0._Z23mandelbrot_kernel_floatP6uchar3iifffi11ColorScheme)
        /*00f0*/ 	.short	0x0380
        /*00f2*/ 	.short	0x0024


	//----- nvinfo : EIATTR_SW_WAR
	.align		4
.L_48:
        /*00f4*/ 	.byte	0x04, 0x36
        /*00f6*/ 	.short	(.L_50 - .L_49)
.L_49:
        /*00f8*/ 	.word	0x00000008
.L_50:


//--------------------- .nv.info._Z27mandelbrot_kernel_optimizedP6uchar3ii13FractalParams --------------------------
	.section	.nv.info._Z27mandelbrot_kernel_optimizedP6uchar3ii13FractalParams,"",@"SHT_CUDA_INFO"
	.sectionflags	@""
	.align	4


	//----- nvinfo : EIATTR_CUDA_API_VERSION
	.align		4
        /*0000*/ 	.byte	0x04, 0x37
        /*0002*/ 	.short	(.L_52 - .L_51)
.L_51:
        /*0004*/ 	.word	0x00000082


	//----- nvinfo : EIATTR_KPARAM_INFO
	.align		4
.L_52:
        /*0008*/ 	.byte	0x04, 0x17
        /*000a*/ 	.short	(.L_54 - .L_53)
.L_53:
        /*000c*/ 	.word	0x00000000
        /*0010*/ 	.short	0x0003
        /*0012*/ 	.short	0x0010
        /*0014*/ 	.byte	0x00, 0xf0, 0x01, 0x01


	//----- nvinfo : EIATTR_KPARAM_INFO
	.align		4
.L_54:
        /*0018*/ 	.byte	0x04, 0x17
        /*001a*/ 	.short	(.L_56 - .L_55)
.L_55:
        /*001c*/ 	.word	0x00000000
        /*0020*/ 	.short	0x0002
        /*0022*/ 	.short	0x000c
        /*0024*/ 	.byte	0x00, 0xf0, 0x11, 0x00


	//----- nvinfo : EIATTR_KPARAM_INFO
	.align		4
.L_56:
        /*0028*/ 	.byte	0x04, 0x17
        /*002a*/ 	.short	(.L_58 - .L_57)
.L_57:
        /*002c*/ 	.word	0x00000000
        /*0030*/ 	.short	0x0001
        /*0032*/ 	.short	0x0008
        /*0034*/ 	.byte	0x00, 0xf0, 0x11, 0x00


	//----- nvinfo : EIATTR_KPARAM_INFO
	.align		4
.L_58:
        /*0038*/ 	.byte	0x04, 0x17
        /*003a*/ 	.short	(.L_60 - .L_59)
.L_59:
        /*003c*/ 	.word	0x00000000
        /*0040*/ 	.short	0x0000
        /*0042*/ 	.short	0x0000
        /*0044*/ 	.byte	0x00, 0xf5, 0x21, 0x00


	//----- nvinfo : EIATTR_SPARSE_MMA_MASK
	.align		4
.L_60:
        /*0048*/ 	.byte	0x03, 0x50
        /*004a*/ 	.short	0x0000


	//----- nvinfo : EIATTR_MAXREG_COUNT
	.align		4
        /*004c*/ 	.byte	0x03, 0x1b
        /*004e*/ 	.short	0x00ff


	//----- nvinfo : EIATTR_MERCURY_ISA_VERSION
	.align		4
        /*0050*/ 	.byte	0x03, 0x5f
        /*0052*/ 	.short	0x0101


	//----- nvinfo : EIATTR_VRC_CTA_INIT_COUNT
	.align		4
        /*0054*/ 	.byte	0x02, 0x4a
	.zero		1
	.zero		1


	//----- nvinfo : EIATTR_EXIT_INSTR_OFFSETS
	.align		4
        /*0058*/ 	.byte	0x04, 0x1c
        /*005a*/ 	.short	(.L_62 - .L_61)


	//   ....[0]....
.L_61:
        /*005c*/ 	.word	0x000000d0


	//   ....[1]....
        /*0060*/ 	.word	0x00003b50


	//----- nvinfo : EIATTR_INDIRECT_BRANCH_TARGETS
	.align		4
.L_62:
        /*0064*/ 	.byte	0x04, 0x34
        /*0066*/ 	.short	(.L_64 - .L_63)


	//   ....[0]....
.L_63:
        /*0068*/ 	.word	.L_x_154@srel
        /*006c*/ 	.short	0x0
        /*006e*/ 	.short	0x0
        /*0070*/ 	.word	0x3
        /*0074*/ 	.word	.L_x_155@srel
        /*0078*/ 	.word	.L_x_156@srel
        /*007c*/ 	.word	.L_x_78@srel


	//   ....[1]....
        /*0080*/ 	.word	.L_x_158@srel
        /*0084*/ 	.short	0x0
        /*0086*/ 	.short	0x0
        /*0088*/ 	.word	0x3
        /*008c*/ 	.word	.L_x_159@srel
        /*0090*/ 	.word	.L_x_160@srel
        /*0094*/ 	.word	.L_x_91@srel


	//   ....[2]....
        /* <DEDUP_REMOVED lines=8> */


	//----- nvinfo : EIATTR_CRS_STACK_SIZE
	.align		4
.L_64:
        /*00b4*/ 	.byte	0x04, 0x1e
        /*00b6*/ 	.short	(.L_66 - .L_65)
.L_65:
        /*00b8*/ 	.word	0x00000000


	//----- nvinfo : EIATTR_CBANK_PARAM_SIZE
	.align		4
.L_66:
        /*00bc*/ 	.byte	0x03, 0x19
        /*00be*/ 	.short	0x0050


	//----- nvinfo : EIATTR_PARAM_CBANK
	.align		4
        /*00c0*/ 	.byte	0x04, 0x0a
        /*00c2*/ 	.short	(.L_68 - .L_67)
	.align		4
.L_67:
        /*00c4*/ 	.word	index@(.nv.constant0._Z27mandelbrot_kernel_optimizedP6uchar3ii13FractalParams)
        /*00c8*/ 	.short	0x0380
        /*00ca*/ 	.short	0x0050


	//----- nvinfo : EIATTR_SW_WAR
	.align		4
.L_68:
        /*00cc*/ 	.byte	0x04, 0x36
        /*00ce*/ 	.short	(.L_70 - .L_69)
.L_69:
        /*00d0*/ 	.word	0x00000008
.L_70:


//--------------------- .nv.callgraph             --------------------------
	.section	.nv.callgraph,"",@"SHT_CUDA_CALLGRAPH"
	.align	4
	.sectionentsize	8
	.align		4
        /*0000*/ 	.word	0x00000000
	.align		4
        /*0004*/ 	.word	0xffffffff
	.align		4
        /*0008*/ 	.word	0x00000000
	.align		4
        /*000c*/ 	.word	0xfffffffe
	.align		4
        /*0010*/ 	.word	0x00000000
	.align		4
        /*0014*/ 	.word	0xfffffffd
	.align		4
        /*0018*/ 	.word	0x00000000
	.align		4
        /*001c*/ 	.word	0xfffffffc


//--------------------- .nv.constant4             --------------------------
	.section	.nv.constant4,"a",@progbits
	.align	8
	.align		8
.nv.constant4:
        /*0000*/ 	.dword	__cudart_i2opi_f
	.align		8
        /*0008*/ 	.dword	__cudart_i2opi_d
	.align		8
        /*0010*/ 	.dword	__cudart_sin_cos_coeffs


//--------------------- .nv.constant2._Z23mandelbrot_kernel_floatP6uchar3iifffi11ColorScheme --------------------------
	.section	.nv.constant2._Z23mandelbrot_kernel_floatP6uchar3iifffi11ColorScheme,"a",@progbits
	.sectionflags	@""
	.align	4
.nv.constant2._Z23mandelbrot_kernel_floatP6uchar3iifffi11ColorScheme:
        /*0000*/ 	.byte	0xa0, 0x0a, 0x00, 0x00, 0x20, 0x0a, 0x00, 0x00, 0x50, 0x2a, 0x00, 0x00, 0x70, 0x1a, 0x00, 0x00
        /*0010*/ 	.byte	0xc0, 0x1a, 0x00, 0x00, 0xa0, 0x15, 0x00, 0x00, 0x50, 0x2a, 0x00, 0x00


//--------------------- .nv.constant2._Z27mandelbrot_kernel_optimizedP6uchar3ii13FractalParams --------------------------
	.section	.nv.constant2._Z27mandelbrot_kernel_optimizedP6uchar3ii13FractalParams,"a",@progbits
	.sectionflags	@""
	.align	4
.nv.constant2._Z27mandelbrot_kernel_optimizedP6uchar3ii13FractalParams:
        /*0000*/ 	.byte	0x30, 0x13, 0x00, 0x00, 0x20, 0x0a, 0x00, 0x00, 0x60, 0x14, 0x00, 0x00, 0xf0, 0x19, 0x00, 0x00
        /*0010*/ 	.byte	0x70, 0x19, 0x00, 0x00, 0x10, 0x3a, 0x00, 0x00, 0x00, 0x2a, 0x00, 0x00, 0x50, 0x2a, 0x00, 0x00
        /*0020*/ 	.byte	0x30, 0x25, 0x00, 0x00, 0x10, 0x3a, 0x00, 0x00


//--------------------- .text._Z23mandelbrot_kernel_floatP6uchar3iifffi11ColorScheme --------------------------
	.section	.text._Z23mandelbrot_kernel_floatP6uchar3iifffi11ColorScheme,"ax",@progbits
	.align	128
        .global         _Z23mandelbrot_kernel_floatP6uchar3iifffi11ColorScheme
        .type           _Z23mandelbrot_kernel_floatP6uchar3iifffi11ColorScheme,@function
        .size           _Z23mandelbrot_kernel_floatP6uchar3iifffi11ColorScheme,(.L_x_167 - _Z23mandelbrot_kernel_floatP6uchar3iifffi11ColorScheme)
        .other          _Z23mandelbrot_kernel_floatP6uchar3iifffi11ColorScheme,@"STO_CUDA_ENTRY STV_DEFAULT"
_Z23mandelbrot_kernel_floatP6uchar3iifffi11ColorScheme:
.text._Z23mandelbrot_kernel_floatP6uchar3iifffi11ColorScheme:
[----:B------:R-:W0:Y:S01]  /*0000*/  LDC R1, c[0x0][0x37c] ;  /* 0x0000df00ff017b82 */ /* 0x000e220000000800 */
[----:B------:R-:W1:Y:S07]  /*0010*/  S2R R3, SR_TID.Y ;  /* 0x0000000000037919 */ /* 0x000e6e0000002200 */
[----:B------:R-:W2:Y:S01]  /*0020*/  LDC R7, c[0x0][0x360] ;  /* 0x0000d800ff077b82 */ /* 0x000ea20000000800 */
[----:B------:R-:W3:Y:S01]  /*0030*/  LDCU.64 UR6, c[0x0][0x388] ;  /* 0x00007100ff0677ac */ /* 0x000ee20008000a00 */
[----:B0-----:R-:W-:Y:S01]  /*0040*/  VIADD R1, R1, 0xffffffe0 ;  /* 0xffffffe001017836 */ /* 0x001fe20000000000 */
[----:B------:R-:W2:Y:S05]  /*0050*/  S2R R0, SR_TID.X ;  /* 0x0000000000007919 */ /* 0x000eaa0000002100 */
[----:B------:R-:W1:Y:S08]  /*0060*/  S2UR UR5, SR_CTAID.Y ;  /* 0x00000000000579c3 */ /* 0x000e700000002600 */
[----:B------:R-:W1:Y:S08]  /*0070*/  LDC R6, c[0x0][0x364] ;  /* 0x0000d900ff067b82 */ /* 0x000e700000000800 */
[----:B------:R-:W2:Y:S01]  /*0080*/  S2UR UR4, SR_CTAID.X ;  /* 0x00000000000479c3 */ /* 0x000ea20000002500 */
[----:B-1----:R-:W-:-:S05]  /*0090*/  IMAD R6, R6, UR5, R3 ;  /* 0x0000000506067c24 */ /* 0x002fca000f8e0203 */
[----:B---3--:R-:W-:Y:S01]  /*00a0*/  ISETP.GE.AND P0, PT, R6, UR7, PT ;  /* 0x0000000706007c0c */ /* 0x008fe2000bf06270 */
[----:B--2---:R-:W-:-:S05]  /*00b0*/  IMAD R7, R7, UR4, R0 ;  /* 0x0000000407077c24 */ /* 0x004fca000f8e0200 */
[----:B------:R-:W-:-:S13]  /*00c0*/  ISETP.GE.OR P0, PT, R7, UR6, P0 ;  /* 0x0000000607007c0c */ /* 0x000fda0008706670 */
[----:B------:R-:W-:Y:S05]  /*00d0*/  @P0 EXIT ;  /* 0x000000000000094d */ /* 0x000fea0003800000 */
[----:B------:R-:W0:Y:S01]  /*00e0*/  LDC R4, c[0x0][0x398] ;  /* 0x0000e600ff047b82 */ /* 0x000e220000000800 */
[----:B------:R-:W-:Y:S02]  /*00f0*/  UMOV UR4, 0x40800000 ;  /* 0x4080000000047882 */ /* 0x000fe40000000000 */
[----:B------:R-:W-:Y:S01]  /*0100*/  IMAD.U32 R5, RZ, RZ, UR4 ;  /* 0x00000004ff057e24 */ /* 0x000fe2000f8e00ff */
[----:B0-----:R-:W0:Y:S08]  /*0110*/  MUFU.RCP R0, R4 ;  /* 0x0000000400007308 */ /* 0x001e300000001000 */
[----:B------:R-:W1:Y:S01]  /*0120*/  FCHK P0, R5, R4 ;  /* 0x0000000405007302 */ /* 0x000e620000000000 */
[----:B0-----:R-:W-:-:S04]  /*0130*/  FFMA R3, R0, -R4, 1 ;  /* 0x3f80000000037423 */ /* 0x001fc80000000804 */
[----:B------:R-:W-:-:S04]  /*0140*/  FFMA R0, R0, R3, R0 ;  /* 0x0000000300007223 */ /* 0x000fc80000000000 */
[----:B------:R-:W-:-:S04]  /*0150*/  FFMA R11, R0, 4, RZ ;  /* 0x40800000000b7823 */ /* 0x000fc800000000ff */
[----:B------:R-:W-:-:S04]  /*0160*/  FFMA R2, R11, -R4, 4 ;  /* 0x408000000b027423 */ /* 0x000fc80000000804 */
[----:B------:R-:W-:Y:S01]  /*0170*/  FFMA R11, R0, R2, R11 ;  /* 0x00000002000b7223 */ /* 0x000fe2000000000b */
[----:B-1----:R-:W-:Y:S06]  /*0180*/  @!P0 BRA `(.L_x_0) ;  /* 0x0000000000188947 */ /* 0x002fec0003800000 */
[----:B------:R-:W0:Y:S01]  /*0190*/  LDCU UR4, c[0x0][0x398] ;  /* 0x00007300ff0477ac */ /* 0x000e220008000800 */
[----:B------:R-:W-:Y:S01]  /*01a0*/  HFMA2 R0, -RZ, RZ, 2.25, 0 ;  /* 0x40800000ff007431 */ /* 0x000fe200000001ff */
[----:B------:R-:W-:Y:S01]  /*01b0*/  MOV R10, 0x1e0 ;  /* 0x000001e0000a7802 */ /* 0x000fe20000000f00 */
[----:B0-----:R-:W-:-:S07]  /*01c0*/  IMAD.U32 R3, RZ, RZ, UR4 ;  /* 0x00000004ff037e24 */ /* 0x001fce000f8e00ff */
[----:B------:R-:W-:Y:S05]  /*01d0*/  CALL.REL.NOINC `($__internal_0_$__cuda_sm3x_div_rn_noftz_f32_slowpath) ;  /* 0x0000002800707944 */ /* 0x000fea0003c00000 */
[----:B------:R-:W-:-:S07]  /*01e0*/  IMAD.MOV.U32 R11, RZ, RZ, R13 ;  /* 0x000000ffff0b7224 */ /* 0x000fce00078e000d */
.L_x_0:
[----:B------:R-:W0:Y:S01]  /*01f0*/  LDCU.64 UR4, c[0x0][0x388] ;  /* 0x00007100ff0477ac */ /* 0x000e220008000a00 */
[----:B------:R-:W-:Y:S01]  /*0200*/  BSSY.RECONVERGENT B0, `(.L_x_1) ;  /* 0x0000012000007945 */ /* 0x000fe20003800200 */
[----:B0-----:R-:W-:Y:S01]  /*0210*/  I2FP.F32.S32 R5, UR4 ;  /* 0x0000000400057c45 */ /* 0x001fe20008201400 */
[----:B------:R-:W0:Y:S01]  /*0220*/  LDCU UR4, c[0x0][0x390] ;  /* 0x00007200ff0477ac */ /* 0x000e220008000800 */
[----:B------:R-:W-:Y:S02]  /*0230*/  I2FP.F32.U32 R4, UR5 ;  /* 0x0000000500047c45 */ /* 0x000fe40008201000 */
[----:B------:R-:W1:Y:S03]  /*0240*/  MUFU.RCP R2, R5 ;  /* 0x0000000500027308 */ /* 0x000e660000001000 */
[----:B------:R-:W-:-:S05]  /*0250*/  FMUL R0, R4, R11 ;  /* 0x0000000b04007220 */ /* 0x000fca0000400000 */
[----:B------:R-:W2:Y:S01]  /*0260*/  FCHK P0, R0, R5 ;  /* 0x0000000500007302 */ /* 0x000ea20000000000 */
[----:B0-----:R-:W-:Y:S01]  /*0270*/  FADD R8, -R11, UR4 ;  /* 0x000000040b087e21 */ /* 0x001fe20008000100 */
[----:B-1----:R-:W-:-:S04]  /*0280*/  FFMA R3, -R5, R2, 1 ;  /* 0x3f80000005037423 */ /* 0x002fc80000000102 */
[----:B------:R-:W-:-:S04]  /*0290*/  FFMA R3, R2, R3, R2 ;  /* 0x0000000302037223 */ /* 0x000fc80000000002 */
[----:B------:R-:W-:-:S04]  /*02a0*/  FFMA R2, R0, R3, RZ ;  /* 0x0000000300027223 */ /* 0x000fc800000000ff */
[----:B------:R-:W-:-:S04]  /*02b0*/  FFMA R9, -R5, R2, R0 ;  /* 0x0000000205097223 */ /* 0x000fc80000000100 */
[----:B------:R-:W-:Y:S01]  /*02c0*/  FFMA R9, R3, R9, R2 ;  /* 0x0000000903097223 */ /* 0x000fe20000000002 */
[----:B--2---:R-:W-:Y:S06]  /*02d0*/  @!P0 BRA `(.L_x_2) ;  /* 0x0000000000108947 */ /* 0x004fec0003800000 */
[----:B------:R-:W-:Y:S02]  /*02e0*/  MOV R3, R5 ;  /* 0x0000000500037202 */ /* 0x000fe40000000f00 */
[----:B------:R-:W-:-:S07]  /*02f0*/  MOV R10, 0x310 ;  /* 0x00000310000a7802 */ /* 0x000fce0000000f00 */
[----:B------:R-:W-:Y:S05]  /*0300*/  CALL.REL.NOINC `($__internal_0_$__cuda_sm3x_div_rn_noftz_f32_slowpath) ;  /* 0x0000002800247944 */ /* 0x000fea0003c00000 */
[----:B------:R-:W-:-:S07]  /*0310*/  IMAD.MOV.U32 R9, RZ, RZ, R13 ;  /* 0x000000ffff097224 */ /* 0x000fce00078e000d */
.L_x_2:
[----:B------:R-:W-:Y:S05]  /*0320*/  BSYNC.RECONVERGENT B0 ;  /* 0x0000000000007941 */ /* 0x000fea0003800200 */
.L_x_1:
[----:B------:R-:W0:Y:S01]  /*0330*/  LDCU UR4, c[0x0][0x388] ;  /* 0x00007100ff0477ac */ /* 0x000e220008000800 */
[----:B------:R-:W-:Y:S01]  /*0340*/  I2FP.F32.S32 R0, R7 ;  /* 0x0000000700007245 */ /* 0x000fe20000201400 */
[----:B------:R-:W-:Y:S01]  /*0350*/  FADD R11, R11, R11 ;  /* 0x0000000b0b0b7221 */ /* 0x000fe20000000000 */
[----:B------:R-:W-:Y:S03]  /*0360*/  BSSY.RECONVERGENT B0, `(.L_x_3) ;  /* 0x0000010000007945 */ /* 0x000fe60003800200 */
[----:B------:R-:W-:Y:S01]  /*0370*/  FMUL R0, R11, R0 ;  /* 0x000000000b007220 */ /* 0x000fe20000400000 */
[----:B0-----:R-:W-:-:S06]  /*0380*/  UIADD3 UR4, UPT, UPT, UR4, -0x1, URZ ;  /* 0xffffffff04047890 */ /* 0x001fcc000fffe0ff */
[----:B------:R-:W-:-:S04]  /*0390*/  I2FP.F32.S32 R3, UR4 ;  /* 0x0000000400037c45 */ /* 0x000fc80008201400 */
[----:B------:R-:W0:Y:S01]  /*03a0*/  MUFU.RCP R2, R3 ;  /* 0x0000000300027308 */ /* 0x000e220000001000 */
[----:B------:R-:W1:Y:S07]  /*03b0*/  LDCU UR4, c[0x0][0x394] ;  /* 0x00007280ff0477ac */ /* 0x000e6e0008000800 */
[----:B------:R-:W2:Y:S01]  /*03c0*/  FCHK P0, R0, R3 ;  /* 0x0000000300007302 */ /* 0x000ea20000000000 */
[----:B0-----:R-:W-:Y:S01]  /*03d0*/  FFMA R13, -R3, R2, 1 ;  /* 0x3f800000030d7423 */ /* 0x001fe20000000102 */
[----:B-1----:R-:W-:-:S03]  /*03e0*/  FADD R9, -R9, UR4 ;  /* 0x0000000409097e21 */ /* 0x002fc60008000100 */
[----:B------:R-:W-:-:S04]  /*03f0*/  FFMA R13, R2, R13, R2 ;  /* 0x0000000d020d7223 */ /* 0x000fc80000000002 */
[----:B------:R-:W-:-:S04]  /*0400*/  FFMA R2, R0, R13, RZ ;  /* 0x0000000d00027223 */ /* 0x000fc800000000ff */
[----:B------:R-:W-:-:S04]  /*0410*/  FFMA R10, -R3, R2, R0 ;  /* 0x00000002030a7223 */ /* 0x000fc80000000100 */
[----:B------:R-:W-:Y:S01]  /*0420*/  FFMA R13, R13, R10, R2 ;  /* 0x0000000a0d0d7223 */ /* 0x000fe20000000002 */
[----:B--2---:R-:W-:Y:S06]  /*0430*/  @!P0 BRA `(.L_x_4) ;  /* 0x0000000000088947 */ /* 0x004fec0003800000 */
[----:B------:R-:W-:-:S07]  /*0440*/  MOV R10, 0x460 ;  /* 0x00000460000a7802 */ /* 0x000fce0000000f00 */
[----:B------:R-:W-:Y:S05]  /*0450*/  CALL.REL.NOINC `($__internal_0_$__cuda_sm3x_div_rn_noftz_f32_slowpath) ;  /* 0x0000002400d07944 */ /* 0x000fea0003c00000 */
.L_x_4:
[----:B------:R-:W-:Y:S05]  /*0460*/  BSYNC.RECONVERGENT B0 ;  /* 0x0000000000007941 */ /* 0x000fea0003800200 */
.L_x_3:
[----:B------:R-:W0:Y:S01]  /*0470*/  MUFU.RCP R0, R5 ;  /* 0x0000000500007308 */ /* 0x000e220000001000 */
[----:B------:R-:W-:Y:S01]  /*0480*/  FMUL R4, R4, R11 ;  /* 0x0000000b04047220 */ /* 0x000fe20000400000 */
[----:B------:R-:W-:Y:S01]  /*0490*/  BSSY.RECONVERGENT B0, `(.L_x_5) ;  /* 0x000000e000007945 */ /* 0x000fe20003800200 */
[----:B------:R-:W-:-:S05]  /*04a0*/  FADD R8, R8, R13 ;  /* 0x0000000d08087221 */ /* 0x000fca0000000000 */
[----:B------:R-:W1:Y:S01]  /*04b0*/  FCHK P0, R4, R5 ;  /* 0x0000000504007302 */ /* 0x000e620000000000 */
[----:B0-----:R-:W-:-:S04]  /*04c0*/  FFMA R3, -R5, R0, 1 ;  /* 0x3f80000005037423 */ /* 0x001fc80000000100 */
[----:B------:R-:W-:-:S04]  /*04d0*/  FFMA R0, R0, R3, R0 ;  /* 0x0000000300007223 */ /* 0x000fc80000000000 */
[----:B------:R-:W-:-:S04]  /*04e0*/  FFMA R2, R0, R4, RZ ;  /* 0x0000000400027223 */ /* 0x000fc800000000ff */
[----:B------:R-:W-:-:S04]  /*04f0*/  FFMA R3, -R5, R2, R4 ;  /* 0x0000000205037223 */ /* 0x000fc80000000104 */
[----:B------:R-:W-:Y:S01]  /*0500*/  FFMA R0, R0, R3, R2 ;  /* 0x0000000300007223 */ /* 0x000fe20000000002 */
[----:B-1----:R-:W-:Y:S06]  /*0510*/  @!P0 BRA `(.L_x_6) ;  /* 0x0000000000148947 */ /* 0x002fec0003800000 */
[----:B------:R-:W-:Y:S01]  /*0520*/  IMAD.MOV.U32 R0, RZ, RZ, R4 ;  /* 0x000000ffff007224 */ /* 0x000fe200078e0004 */
[----:B------:R-:W-:Y:S02]  /*0530*/  MOV R3, R5 ;  /* 0x0000000500037202 */ /* 0x000fe40000000f00 */
[----:B------:R-:W-:-:S07]  /*0540*/  MOV R10, 0x560 ;  /* 0x00000560000a7802 */ /* 0x000fce0000000f00 */
[----:B------:R-:W-:Y:S05]  /*0550*/  CALL.REL.NOINC `($__internal_0_$__cuda_sm3x_div_rn_noftz_f32_slowpath) ;  /* 0x0000002400907944 */ /* 0x000fea0003c00000 */
[----:B------:R-:W-:-:S07]  /*0560*/  IMAD.MOV.U32 R0, RZ, RZ, R13 ;  /* 0x000000ffff007224 */ /* 0x000fce00078e000d */
.L_x_6:
[----:B------:R-:W-:Y:S05]  /*0570*/  BSYNC.RECONVERGENT B0 ;  /* 0x0000000000007941 */ /* 0x000fea0003800200 */
.L_x_5:
[----:B------:R-:W0:Y:S01]  /*0580*/  LDCU UR4, c[0x0][0x38c] ;  /* 0x00007180ff0477ac */ /* 0x000e220008000800 */
[----:B------:R-:W-:Y:S01]  /*0590*/  I2FP.F32.U32 R3, R6 ;  /* 0x0000000600037245 */ /* 0x000fe20000201000 */
[----:B------:R-:W-:Y:S04]  /*05a0*/  BSSY.RECONVERGENT B0, `(.L_x_7) ;  /* 0x0000010000007945 */ /* 0x000fe80003800200 */
[----:B------:R-:W-:Y:S01]  /*05b0*/  FMUL R0, R3, R0 ;  /* 0x0000000003007220 */ /* 0x000fe20000400000 */
[----:B0-----:R-:W-:-:S06]  /*05c0*/  UIADD3 UR4, UPT, UPT, UR4, -0x1, URZ ;  /* 0xffffffff04047890 */ /* 0x001fcc000fffe0ff */
[----:B------:R-:W-:-:S04]  /*05d0*/  I2FP.F32.U32 R5, UR4 ;  /* 0x0000000400057c45 */ /* 0x000fc80008201000 */
[----:B------:R-:W0:Y:S08]  /*05e0*/  MUFU.RCP R2, R5 ;  /* 0x0000000500027308 */ /* 0x000e300000001000 */
        /* <DEDUP_REMOVED lines=8> */
[----:B------:R-:W-:-:S07]  /*0670*/  MOV R10, 0x690 ;  /* 0x00000690000a7802 */ /* 0x000fce0000000f00 */
[----:B------:R-:W-:Y:S05]  /*0680*/  CALL.REL.NOINC `($__internal_0_$__cuda_sm3x_div_rn_noftz_f32_slowpath) ;  /* 0x0000002400447944 */ /* 0x000fea0003c00000 */
[----:B------:R-:W-:-:S07]  /*0690*/  MOV R2, R13 ;  /* 0x0000000d00027202 */ /* 0x000fce0000000f00 */
.L_x_8:
[----:B------:R-:W-:Y:S05]  /*06a0*/  BSYNC.RECONVERGENT B0 ;  /* 0x0000000000007941 */ /* 0x000fea0003800200 */
.L_x_7:
[----:B------:R-:W0:Y:S01]  /*06b0*/  LDCU UR10, c[0x0][0x39c] ;  /* 0x00007380ff0a77ac */ /* 0x000e220008000800 */
[----:B------:R-:W-:Y:S01]  /*06c0*/  FADD R10, R9, R2 ;  /* 0x00000002090a7221 */ /* 0x000fe20000000000 */
[----:B------:R-:W-:Y:S01]  /*06d0*/  IMAD.MOV.U32 R2, RZ, RZ, RZ ;  /* 0x000000ffff027224 */ /* 0x000fe200078e00ff */
[----:B------:R-:W1:Y:S01]  /*06e0*/  LDCU.64 UR6, c[0x0][0x358] ;  /* 0x00006b00ff0677ac */ /* 0x000e620008000a00 */
[----:B0-----:R-:W-:-:S09]  /*06f0*/  UISETP.GE.AND UP0, UPT, UR10, 0x1, UPT ;  /* 0x000000010a00788c */ /* 0x001fd2000bf06270 */
[----:B-1----:R-:W-:Y:S05]  /*0700*/  BRA.U !UP0, `(.L_x_9) ;  /* 0x0000000108407547 */ /* 0x002fea000b800000 */
[----:B------:R-:W-:Y:S01]  /*0710*/  BSSY.RECONVERGENT B0, `(.L_x_9) ;  /* 0x000000f000007945 */ /* 0x000fe20003800200 */
[----:B------:R-:W-:Y:S01]  /*0720*/  CS2R R2, SRZ ;  /* 0x0000000000027805 */ /* 0x000fe2000001ff00 */
[----:B------:R-:W-:Y:S01]  /*0730*/  IMAD.MOV.U32 R0, RZ, RZ, RZ ;  /* 0x000000ffff007224 */ /* 0x000fe200078e00ff */
[----:B------:R-:W-:-:S07]  /*0740*/  CS2R R4, SRZ ;  /* 0x0000000000047805 */ /* 0x000fce000001ff00 */
.L_x_10:
[----:B------:R-:W-:Y:S01]  /*0750*/  FADD R3, R3, -R0 ;  /* 0x8000000003037221 */ /* 0x000fe20000000000 */
[----:B------:R-:W-:Y:S01]  /*0760*/  FADD R9, R5, R5 ;  /* 0x0000000505097221 */ /* 0x000fe20000000000 */
[----:B------:R-:W-:Y:S02]  /*0770*/  IADD3 R2, PT, PT, R2, 0x1, RZ ;  /* 0x0000000102027810 */ /* 0x000fe40007ffe0ff */
[----:B------:R-:W-:Y:S01]  /*0780*/  FADD R5, R8, R3 ;  /* 0x0000000308057221 */ /* 0x000fe20000000000 */
[----:B------:R-:W-:Y:S01]  /*0790*/  FFMA R4, R9, R4, R10 ;  /* 0x0000000409047223 */ /* 0x000fe2000000000a */
[----:B------:R-:W-:Y:S02]  /*07a0*/  ISETP.GE.AND P0, PT, R2, UR10, PT ;  /* 0x0000000a02007c0c */ /* 0x000fe4000bf06270 */
[----:B------:R-:W-:Y:S01]  /*07b0*/  FMUL R3, R5, R5 ;  /* 0x0000000505037220 */ /* 0x000fe20000400000 */
[----:B------:R-:W-:-:S04]  /*07c0*/  FMUL R0, R4, R4 ;  /* 0x0000000404007220 */ /* 0x000fc80000400000 */
[----:B------:R-:W-:-:S05]  /*07d0*/  FADD R9, R3, R0 ;  /* 0x0000000003097221 */ /* 0x000fca0000000000 */
[----:B------:R-:W-:-:S13]  /*07e0*/  FSETP.LE.AND P1, PT, R9, 4, PT ;  /* 0x408000000900780b */ /* 0x000fda0003f23000 */
[----:B------:R-:W-:Y:S05]  /*07f0*/  @!P0 BRA P1, `(.L_x_10) ;  /* 0xfffffffc00d48947 */ /* 0x000fea000083ffff */
[----:B------:R-:W-:Y:S05]  /*0800*/  BSYNC.RECONVERGENT B0 ;  /* 0x0000000000007941 */ /* 0x000fea0003800200 */
.L_x_9:
[----:B------:R-:W-:Y:S01]  /*0810*/  ISETP.NE.AND P0, PT, R2, UR10, PT ;  /* 0x0000000a02007c0c */ /* 0x000fe2000bf05270 */
[----:B------:R-:W-:Y:S01]  /*0820*/  BSSY.RECONVERGENT B0, `(.L_x_11) ;  /* 0x000022f000007945 */ /* 0x000fe20003800200 */
[----:B------:R-:W-:Y:S02]  /*0830*/  PRMT R0, RZ, 0x7610, R0 ;  /* 0x00007610ff007816 */ /* 0x000fe40000000000 */
[----:B------:R-:W-:Y:S02]  /*0840*/  PRMT R4, RZ, 0x7610, R4 ;  /* 0x00007610ff047816 */ /* 0x000fe40000000004 */
[----:B------:R-:W-:-:S07]  /*0850*/  PRMT R5, RZ, 0x7610, R5 ;  /* 0x00007610ff057816 */ /* 0x000fce0000000005 */
[----:B------:R-:W-:Y:S05]  /*0860*/  @!P0 BRA `(.L_x_12) ;  /* 0x0000002000a88947 */ /* 0x000fea0003800000 */
[----:B------:R-:W-:Y:S01]  /*0870*/  I2FP.F32.S32 R3, UR10 ;  /* 0x0000000a00037c45 */ /* 0x000fe20008201400 */
[----:B------:R-:W-:Y:S01]  /*0880*/  BSSY.RECONVERGENT B1, `(.L_x_13) ;  /* 0x000000e000017945 */ /* 0x000fe20003800200 */
[----:B------:R-:W-:Y:S02]  /*0890*/  I2FP.F32.U32 R2, R2 ;  /* 0x0000000200027245 */ /* 0x000fe40000201000 */
        /* <DEDUP_REMOVED lines=11> */
[----:B------:R-:W-:-:S07]  /*0950*/  IMAD.MOV.U32 R0, RZ, RZ, R13 ;  /* 0x000000ffff007224 */ /* 0x000fce00078e000d */
.L_x_14:
[----:B------:R-:W-:Y:S05]  /*0960*/  BSYNC.RECONVERGENT B1 ;  /* 0x0000000000017941 */ /* 0x000fea0003800200 */
.L_x_13:
[----:B------:R-:W0:Y:S02]  /*0970*/  LDC R2, c[0x0][0x3a0] ;  /* 0x0000e800ff027b82 */ /* 0x000e240000000800 */
[----:B0-----:R-:W-:-:S13]  /*0980*/  ISETP.GT.AND P0, PT, R2, 0x2, PT ;  /* 0x000000020200780c */ /* 0x001fda0003f04270 */
[----:B------:R-:W-:Y:S05]  /*0990*/  @P0 BRA `(.L_x_15) ;  /* 0x0000000800e80947 */ /* 0x000fea0003800000 */
[----:B------:R-:W-:-:S13]  /*09a0*/  ISETP.NE.AND P0, PT, R2, RZ, PT ;  /* 0x000000ff0200720c */ /* 0x000fda0003f05270 */
[----:B------:R-:W-:Y:S05]  /*09b0*/  @!P0 BRA `(.L_x_16) ;  /* 0x0000000800c88947 */ /* 0x000fea0003800000 */
[----:B------:R-:W-:-:S04]  /*09c0*/  MOV R3, 0xffffffff ;  /* 0xffffffff00037802 */ /* 0x000fc80000000f00 */
[----:B------:R-:W-:-:S05]  /*09d0*/  VIADDMNMX.U32 R2, R2, R3, 0x2, PT ;  /* 0x0000000202027446 */ /* 0x000fca0003800003 */
[----:B------:R-:W-:-:S04]  /*09e0*/  IMAD.SHL.U32 R4, R2, 0x4, RZ ;  /* 0x0000000402047824 */ /* 0x000fc800078e00ff */
[----:B------:R-:W0:Y:S02]  /*09f0*/  LDC R2, c[0x2][R4] ;  /* 0x0080000004027b82 */ /* 0x000e240000000800 */
[----:B0-----:R-:W-:-:S04]  /*0a00*/  SHF.R.S32.HI R3, RZ, 0x1f, R2 ;  /* 0x0000001fff037819 */ /* 0x001fc80000011402 */
.L_x_145:
[----:B------:R-:W-:Y:S05]  /*0a10*/  BRX R2 -0xa20                                                                                                    (*"BRANCH_TARGETS .L_x_146,.L_x_147,.L_x_17"*) ;  /* 0xfffffff402787949 */ /* 0x000fea000383ffff */
.L_x_147:
[----:B------:R-:W-:Y:S02]  /*0a20*/  IMAD.MOV.U32 R3, RZ, RZ, 0x40800000 ;  /* 0x40800000ff037424 */ /* 0x000fe400078e00ff */
[C---:B------:R-:W-:Y:S02]  /*0a30*/  FADD R9, R0.reuse, R0 ;  /* 0x0000000000097221 */ /* 0x040fe40000000000 */
[----:B------:R-:W-:Y:S02]  /*0a40*/  FFMA R0, R0, R3, -3 ;  /* 0xc040000000007423 */ /* 0x000fe40000000003 */
[C---:B------:R-:W-:Y:S01]  /*0a50*/  FADD R16, R9.reuse, -1 ;  /* 0xbf80000009107421 */ /* 0x040fe20000000000 */
[----:B------:R-:W-:Y:S02]  /*0a60*/  FMNMX R9, R9, 1, PT ;  /* 0x3f80000009097809 */ /* 0x000fe40003800000 */
[----:B------:R-:W-:Y:S02]  /*0a70*/  FMNMX R0, RZ, R0, !PT ;  /* 0x00000000ff007209 */ /* 0x000fe40007800000 */
[----:B------:R-:W-:Y:S01]  /*0a80*/  FMNMX R16, RZ, R16, !PT ;  /* 0x00000010ff107209 */ /* 0x000fe20007800000 */
[----:B------:R-:W-:Y:S06]  /*0a90*/  BRA `(.L_x_17) ;  /* 0x0000001c00ec7947 */ /* 0x000fec0003800000 */
.L_x_146:
[----:B------:R-:W-:Y:S01]  /*0aa0*/  FFMA R0, R0, 360, RZ ;  /* 0x43b4000000007823 */ /* 0x000fe200000000ff */
[----:B------:R-:W-:Y:S03]  /*0ab0*/  BSSY.RECONVERGENT B1, `(.L_x_18) ;  /* 0x0000037000017945 */ /* 0x000fe60003800200 */
[C---:B------:R-:W-:Y:S01]  /*0ac0*/  FADD R3, |R0|.reuse, -RZ ;  /* 0x800000ff00037221 */ /* 0x040fe20000000200 */
[----:B------:R-:W-:-:S13]  /*0ad0*/  FSETP.GEU.AND P0, PT, |R0|, 360, PT ;  /* 0x43b400000000780b */ /* 0x000fda0003f0e200 */
[----:B------:R-:W-:Y:S05]  /*0ae0*/  @!P0 BRA `(.L_x_19) ;  /* 0x0000000000cc8947 */ /* 0x000fea0003800000 */
[----:B------:R-:W-:-:S13]  /*0af0*/  FSETP.GTU.AND P0, PT, R3, 3.01989888000000000000e+09, PT ;  /* 0x4f3400000300780b */ /* 0x000fda0003f0c000 */
[----:B------:R-:W-:Y:S05]  /*0b00*/  @P0 BRA `(.L_x_20) ;  /* 0x00000000005c0947 */ /* 0x000fea0003800000 */
[----:B------:R-:W-:Y:S01]  /*0b10*/  FMUL R2, R3, 0.0027777778450399637222 ;  /* 0x3b360b6103027820 */ /* 0x000fe20000400000 */
[----:B------:R-:W-:Y:S05]  /*0b20*/  BSSY.RECONVERGENT B2, `(.L_x_21) ;  /* 0x0000013000027945 */ /* 0x000fea0003800200 */
[----:B------:R-:W0:Y:S02]  /*0b30*/  FRND.TRUNC R2, R2 ;  /* 0x0000000200027307 */ /* 0x000e24000020d000 */
[----:B0-----:R-:W-:-:S05]  /*0b40*/  FFMA R5, R2, -360, R3 ;  /* 0xc3b4000002057823 */ /* 0x001fca0000000003 */
[----:B------:R-:W-:-:S13]  /*0b50*/  ISETP.GE.U32.AND P0, PT, R5, 0x43b40000, PT ;  /* 0x43b400000500780c */ /* 0x000fda0003f06070 */
[----:B------:R-:W-:Y:S05]  /*0b60*/  @!P0 BRA `(.L_x_22) ;  /* 0x0000000000388947 */ /* 0x000fea0003800000 */
[----:B------:R-:W-:-:S04]  /*0b70*/  ISETP.GE.U32.AND P0, PT, R5, -0x7fffffff, PT ;  /* 0x800000010500780c */ /* 0x000fc80003f06070 */
[----:B------:R-:W-:-:S09]  /*0b80*/  FSETP.GEU.OR P1, PT, R5, -360, !P0 ;  /* 0xc3b400000500780b */ /* 0x000fd2000472e400 */
[----:B------:R-:W-:-:S04]  /*0b90*/  @P0 FADD R4, R2, -1 ;  /* 0xbf80000002040421 */ /* 0x000fc80000000000 */
[----:B------:R-:W-:-:S05]  /*0ba0*/  @!P1 FADD R4, R4, -1 ;  /* 0xbf80000004049421 */ /* 0x000fca0000000000 */
[----:B------:R-:W-:Y:S01]  /*0bb0*/  @P0 MOV R2, R4 ;  /* 0x0000000400020202 */ /* 0x000fe20000000f00 */
[----:B------:R-:W-:Y:S06]  /*0bc0*/  @P0 BRA `(.L_x_22) ;  /* 0x0000000000200947 */ /* 0x000fec0003800000 */
[----:B------:R-:W-:Y:S01]  /*0bd0*/  FSETP.GE.AND P0, PT, R5, 720, PT ;  /* 0x443400000500780b */ /* 0x000fe20003f06000 */
[----:B------:R-:W-:-:S12]  /*0be0*/  FADD R2, R2, 1 ;  /* 0x3f80000002027421 */ /* 0x000fd80000000000 */
[----:B------:R-:W-:-:S04]  /*0bf0*/  @P0 IMAD.MOV.U32 R4, RZ, RZ, 0x43b40000 ;  /* 0x43b40000ff040424 */ /* 0x000fc800078e00ff */
[----:B------:R-:W-:-:S05]  /*0c00*/  @P0 FFMA R4, R4, -3, R5 ;  /* 0xc040000004040823 */ /* 0x000fca0000000005 */
[----:B------:R-:W-:Y:S01]  /*0c10*/  FSETP.GE.AND P1, PT, R4, RZ, P0 ;  /* 0x000000ff0400720b */ /* 0x000fe20000726000 */
[----:B------:R-:W-:-:S12]  /*0c20*/  @P0 FADD R4, R2, 1 ;  /* 0x3f80000002040421 */ /* 0x000fd80000000000 */
[----:B------:R-:W-:-:S04]  /*0c30*/  @P1 FADD R4, R4, 1 ;  /* 0x3f80000004041421 */ /* 0x000fc80000000000 */
[----:B------:R-:W-:-:S07]  /*0c40*/  @P0 IMAD.MOV.U32 R2, RZ, RZ, R4 ;  /* 0x000000ffff020224 */ /* 0x000fce00078e0004 */
.L_x_22:
[----:B------:R-:W-:Y:S05]  /*0c50*/  BSYNC.RECONVERGENT B2 ;  /* 0x0000000000027941 */ /* 0x000fea0003800200 */
.L_x_21:
[----:B------:R-:W-:Y:S01]  /*0c60*/  FFMA R3, R2, -360, R3 ;  /* 0xc3b4000002037823 */ /* 0x000fe20000000003 */
[----:B------:R-:W-:Y:S06]  /*0c70*/  BRA `(.L_x_19) ;  /* 0x0000000000687947 */ /* 0x000fec0003800000 */
.L_x_20:
[C---:B------:R-:W-:Y:S01]  /*0c80*/  LOP3.LUT R2, R3.reuse, 0xff800000, RZ, 0xc0, !PT ;  /* 0xff80000003027812 */ /* 0x040fe200078ec0ff */
[----:B------:R-:W-:Y:S01]  /*0c90*/  IMAD.MOV.U32 R9, RZ, RZ, 0x7fffffff ;  /* 0x7fffffffff097424 */ /* 0x000fe200078e00ff */
[C---:B------:R-:W-:Y:S01]  /*0ca0*/  ISETP.GT.U32.AND P0, PT, R3.reuse, 0x7f7fffff, PT ;  /* 0x7f7fffff0300780c */ /* 0x040fe20003f04070 */
[----:B------:R-:W-:Y:S01]  /*0cb0*/  BSSY.RECONVERGENT B2, `(.L_x_23) ;  /* 0x0000014000027945 */ /* 0x000fe20003800200 */
[----:B------:R-:W-:Y:S02]  /*0cc0*/  IADD3 R4, PT, PT, R2, -0x43800000, RZ ;  /* 0xbc80000002047810 */ /* 0x000fe40007ffe0ff */
[----:B------:R-:W-:Y:S02]  /*0cd0*/  LOP3.LUT R2, R3, 0x7fffff, RZ, 0xc0, !PT ;  /* 0x007fffff03027812 */ /* 0x000fe400078ec0ff */
[----:B------:R-:W-:Y:S02]  /*0ce0*/  ISETP.NE.AND P1, PT, R4, RZ, PT ;  /* 0x000000ff0400720c */ /* 0x000fe40003f25270 */
[----:B------:R-:W-:-:S02]  /*0cf0*/  LOP3.LUT R2, R2, 0x3f800000, RZ, 0xfc, !PT ;  /* 0x3f80000002027812 */ /* 0x000fc400078efcff */
[----:B------:R-:W-:-:S09]  /*0d00*/  FSEL R9, R9, 2.14748364800000000000e+09, P0 ;  /* 0x4f00000009097808 */ /* 0x000fd20000000000 */
[----:B------:R-:W-:Y:S05]  /*0d10*/  @!P1 BRA `(.L_x_24) ;  /* 0x0000000000349947 */ /* 0x000fea0003800000 */
.L_x_25:
[----:B------:R-:W-:-:S04]  /*0d20*/  VIMNMX.U32 R3, PT, PT, R4, 0xb800000, PT ;  /* 0x0b80000004037848 */ /* 0x000fc80003fe0000 */
[C---:B------:R-:W-:Y:S01]  /*0d30*/  IADD3 R4, PT, PT, -R3.reuse, R4, RZ ;  /* 0x0000000403047210 */ /* 0x040fe20007ffe1ff */
[----:B------:R-:W-:-:S03]  /*0d40*/  IMAD.IADD R2, R3, 0x1, R2 ;  /* 0x0000000103027824 */ /* 0x000fc600078e0202 */
[----:B------:R-:W-:Y:S01]  /*0d50*/  ISETP.NE.AND P1, PT, R4, RZ, PT ;  /* 0x000000ff0400720c */ /* 0x000fe20003f25270 */
[----:B------:R-:W-:-:S04]  /*0d60*/  FMUL R5, R2, 0.71111112833023071289 ;  /* 0x3f360b6102057820 */ /* 0x000fc80000400000 */
[----:B------:R-:W-:-:S04]  /*0d70*/  FFMA R8, R5, -1.40625, R2 ;  /* 0xbfb4000005087823 */ /* 0x000fc80000000002 */
[----:B------:R-:W-:-:S04]  /*0d80*/  FFMA R5, R8, 0.71111112833023071289, R5 ;  /* 0x3f360b6108057823 */ /* 0x000fc80000000005 */
[----:B------:R-:W-:-:S04]  /*0d90*/  FFMA R8, R5, -1.40625, R2 ;  /* 0xbfb4000005087823 */ /* 0x000fc80000000002 */
[----:B------:R-:W-:-:S04]  /*0da0*/  FFMA.RZ R8, R8, 0.71111112833023071289, R5 ;  /* 0x3f360b6108087823 */ /* 0x000fc8000000c005 */
[----:B------:R-:W0:Y:S02]  /*0db0*/  FRND.TRUNC R5, R8 ;  /* 0x0000000800057307 */ /* 0x000e24000020d000 */
[----:B0-----:R-:W-:-:S05]  /*0dc0*/  FFMA R2, R5, -1.40625, R2 ;  /* 0xbfb4000005027823 */ /* 0x001fca0000000002 */
[----:B------:R-:W-:-:S13]  /*0dd0*/  ISETP.NE.AND P0, PT, R2, RZ, PT ;  /* 0x000000ff0200720c */ /* 0x000fda0003f05270 */
[----:B------:R-:W-:Y:S05]  /*0de0*/  @P0 BRA P1, `(.L_x_25) ;  /* 0xfffffffc00cc0947 */ /* 0x000fea000083ffff */
.L_x_24:
[----:B------:R-:W-:Y:S05]  /*0df0*/  BSYNC.RECONVERGENT B2 ;  /* 0x0000000000027941 */ /* 0x000fea0003800200 */
.L_x_23:
[----:B------:R-:W-:-:S04]  /*0e00*/  FMUL R2, R2, 1.1920928955078125e-07 ;  /* 0x3400000002027820 */ /* 0x000fc80000400000 */
[----:B------:R-:W-:-:S07]  /*0e10*/  FMUL R3, R9, R2 ;  /* 0x0000000209037220 */ /* 0x000fce0000400000 */
.L_x_19:
[----:B------:R-:W-:Y:S05]  /*0e20*/  BSYNC.RECONVERGENT B1 ;  /* 0x0000000000017941 */ /* 0x000fea0003800200 */
.L_x_18:
[C---:B------:R-:W-:Y:S01]  /*0e30*/  FSETP.NAN.AND P0, PT, |R3|.reuse, |R3|, PT ;  /* 0x400000030300720b */ /* 0x040fe20003f08200 */
[----:B------:R-:W-:Y:S01]  /*0e40*/  IMAD.MOV.U32 R5, RZ, RZ, 0x3c888889 ;  /* 0x3c888889ff057424 */ /* 0x000fe200078e00ff */
[C---:B------:R-:W-:Y:S01]  /*0e50*/  LOP3.LUT R0, R3.reuse, 0x80000000, R0, 0xb8, !PT ;  /* 0x8000000003007812 */ /* 0x040fe200078eb800 */
[----:B------:R-:W-:Y:S01]  /*0e60*/  IMAD.MOV.U32 R2, RZ, RZ, 0x42700000 ;  /* 0x42700000ff027424 */ /* 0x000fe200078e00ff */
[----:B------:R-:W-:Y:S02]  /*0e70*/  BSSY.RECONVERGENT B1, `(.L_x_26) ;  /* 0x000000d000017945 */ /* 0x000fe40003800200 */
[----:B------:R-:W-:Y:S01]  /*0e80*/  FSEL R0, R3, R0, P0 ;  /* 0x0000000003007208 */ /* 0x000fe20000000000 */
[----:B------:R-:W-:-:S04]  /*0e90*/  FFMA R2, R5, -R2, 1 ;  /* 0x3f80000005027423 */ /* 0x000fc80000000802 */
[----:B------:R-:W-:Y:S01]  /*0ea0*/  FFMA R3, R2, R5, 0.016666667535901069641 ;  /* 0x3c88888902037423 */ /* 0x000fe20000000005 */
[----:B------:R-:W0:Y:S03]  /*0eb0*/  FCHK P0, R0, 60 ;  /* 0x4270000000007902 */ /* 0x000e260000000000 */
[----:B------:R-:W-:-:S04]  /*0ec0*/  FFMA R2, R0, R3, RZ ;  /* 0x0000000300027223 */ /* 0x000fc800000000ff */
[----:B------:R-:W-:-:S04]  /*0ed0*/  FFMA R4, R2, -60, R0 ;  /* 0xc270000002047823 */ /* 0x000fc80000000000 */
[----:B------:R-:W-:Y:S01]  /*0ee0*/  FFMA R2, R3, R4, R2 ;  /* 0x0000000403027223 */ /* 0x000fe20000000002 */
[----:B0-----:R-:W-:Y:S06]  /*0ef0*/  @!P0 BRA `(.L_x_27) ;  /* 0x0000000000108947 */ /* 0x001fec0003800000 */
[----:B------:R-:W-:Y:S01]  /*0f00*/  HFMA2 R3, -RZ, RZ, 3.21875, 0 ;  /* 0x42700000ff037431 */ /* 0x000fe200000001ff */
[----:B------:R-:W-:-:S07]  /*0f10*/  MOV R10, 0xf30 ;  /* 0x00000f30000a7802 */ /* 0x000fce0000000f00 */
[----:B------:R-:W-:Y:S05]  /*0f20*/  CALL.REL.NOINC `($__internal_0_$__cuda_sm3x_div_rn_noftz_f32_slowpath) ;  /* 0x0000001c001c7944 */ /* 0x000fea0003c00000 */
[----:B------:R-:W-:-:S07]  /*0f30*/  IMAD.MOV.U32 R2, RZ, RZ, R13 ;  /* 0x000000ffff027224 */ /* 0x000fce00078e000d */
.L_x_27:
[----:B------:R-:W-:Y:S05]  /*0f40*/  BSYNC.RECONVERGENT B1 ;  /* 0x0000000000017941 */ /* 0x000fea0003800200 */
.L_x_26:
[C---:B------:R-:W-:Y:S01]  /*0f50*/  FSETP.GEU.AND P0, PT, |R2|.reuse, 2, PT ;  /* 0x400000000200780b */ /* 0x040fe20003f0e200 */
[----:B------:R-:W-:Y:S01]  /*0f60*/  BSSY.RECONVERGENT B1, `(.L_x_28) ;  /* 0x0000035000017945 */ /* 0x000fe20003800200 */
[----:B------:R-:W-:-:S11]  /*0f70*/  FADD R3, |R2|, -RZ ;  /* 0x800000ff02037221 */ /* 0x000fd60000000200 */
[----:B------:R-:W-:Y:S05]  /*0f80*/  @!P0 BRA `(.L_x_29) ;  /* 0x0000000000c88947 */ /* 0x000fea0003800000 */
[----:B------:R-:W-:-:S13]  /*0f90*/  FSETP.GTU.AND P0, PT, R3, 16777216, PT ;  /* 0x4b8000000300780b */ /* 0x000fda0003f0c000 */
[----:B------:R-:W-:Y:S05]  /*0fa0*/  @P0 BRA `(.L_x_30) ;  /* 0x00000000005c0947 */ /* 0x000fea0003800000 */
[----:B------:R-:W-:Y:S01]  /*0fb0*/  FMUL R4, R3, 0.5 ;  /* 0x3f00000003047820 */ /* 0x000fe20000400000 */
        /* <DEDUP_REMOVED lines=8> */
[----:B------:R-:W-:-:S04]  /*1040*/  @!P1 FADD R5, R5, -1 ;  /* 0xbf80000005059421 */ /* 0x000fc80000000000 */
[----:B------:R-:W-:Y:S01]  /*1050*/  @P0 IMAD.MOV.U32 R4, RZ, RZ, R5 ;  /* 0x000000ffff040224 */ /* 0x000fe200078e0005 */
[----:B------:R-:W-:Y:S06]  /*1060*/  @P0 BRA `(.L_x_32) ;  /* 0x0000000000200947 */ /* 0x000fec0003800000 */
[----:B------:R-:W-:Y:S01]  /*1070*/  FSETP.GE.AND P0, PT, R8, 4, PT ;  /* 0x408000000800780b */ /* 0x000fe20003f06000 */
[----:B------:R-:W-:-:S12]  /*1080*/  FADD R4, R4, 1 ;  /* 0x3f80000004047421 */ /* 0x000fd80000000000 */
[----:B------:R-:W-:-:S05]  /*1090*/  @P0 MOV R5, 0x40000000 ;  /* 0x4000000000050802 */ /* 0x000fca0000000f00 */
[----:B------:R-:W-:-:S05]  /*10a0*/  @P0 FFMA R5, R5, -3, R8 ;  /* 0xc040000005050823 */ /* 0x000fca0000000008 */
[----:B------:R-:W-:Y:S01]  /*10b0*/  FSETP.GE.AND P1, PT, R5, RZ, P0 ;  /* 0x000000ff0500720b */ /* 0x000fe20000726000 */
[----:B------:R-:W-:-:S12]  /*10c0*/  @P0 FADD R5, R4, 1 ;  /* 0x3f80000004050421 */ /* 0x000fd80000000000 */
[----:B------:R-:W-:-:S04]  /*10d0*/  @P1 FADD R5, R5, 1 ;  /* 0x3f80000005051421 */ /* 0x000fc80000000000 */
[----:B------:R-:W-:-:S07]  /*10e0*/  @P0 IMAD.MOV.U32 R4, RZ, RZ, R5 ;  /* 0x000000ffff040224 */ /* 0x000fce00078e0005 */
.L_x_32:
[----:B------:R-:W-:Y:S05]  /*10f0*/  BSYNC.RECONVERGENT B2 ;  /* 0x0000000000027941 */ /* 0x000fea0003800200 */
.L_x_31:
[----:B------:R-:W-:Y:S01]  /*1100*/  FFMA R3, R4, -2, R3 ;  /* 0xc000000004037823 */ /* 0x000fe20000000003 */
[----:B------:R-:W-:Y:S06]  /*1110*/  BRA `(.L_x_29) ;  /* 0x0000000000647947 */ /* 0x000fec0003800000 */
.L_x_30:
[C---:B------:R-:W-:Y:S01]  /*1120*/  LOP3.LUT R4, R3.reuse, 0xff800000, RZ, 0xc0, !PT ;  /* 0xff80000003047812 */ /* 0x040fe200078ec0ff */
[----:B------:R-:W-:Y:S01]  /*1130*/  BSSY.RECONVERGENT B2, `(.L_x_33) ;  /* 0x0000015000027945 */ /* 0x000fe20003800200 */
[C---:B------:R-:W-:Y:S02]  /*1140*/  ISETP.GT.U32.AND P0, PT, R3.reuse, 0x7f7fffff, PT ;  /* 0x7f7fffff0300780c */ /* 0x040fe40003f04070 */
[----:B------:R-:W-:Y:S01]  /*1150*/  MOV R10, 0x7fffffff ;  /* 0x7fffffff000a7802 */ /* 0x000fe20000000f00 */
[----:B------:R-:W-:Y:S01]  /*1160*/  VIADD R5, R4, 0xc0000000 ;  /* 0xc000000004057836 */ /* 0x000fe20000000000 */
[----:B------:R-:W-:Y:S02]  /*1170*/  LOP3.LUT R4, R3, 0x7fffff, RZ, 0xc0, !PT ;  /* 0x007fffff03047812 */ /* 0x000fe400078ec0ff */
[----:B------:R-:W-:Y:S02]  /*1180*/  FSEL R10, R10, 16777216, P0 ;  /* 0x4b8000000a0a7808 */ /* 0x000fe40000000000 */
[----:B------:R-:W-:-:S02]  /*1190*/  ISETP.NE.AND P1, PT, R5, RZ, PT ;  /* 0x000000ff0500720c */ /* 0x000fc40003f25270 */
[----:B------:R-:W-:-:S11]  /*11a0*/  LOP3.LUT R4, R4, 0x3f800000, RZ, 0xfc, !PT ;  /* 0x3f80000004047812 */ /* 0x000fd600078efcff */
[----:B------:R-:W-:Y:S05]  /*11b0*/  @!P1 BRA `(.L_x_34) ;  /* 0x0000000000309947 */ /* 0x000fea0003800000 */
.L_x_35:
[----:B------:R-:W-:-:S05]  /*11c0*/  VIMNMX.U32 R3, PT, PT, R5, 0xb800000, PT ;  /* 0x0b80000005037848 */ /* 0x000fca0003fe0000 */
[----:B------:R-:W-:Y:S02]  /*11d0*/  IMAD.IADD R4, R3, 0x1, R4 ;  /* 0x0000000103047824 */ /* 0x000fe400078e0204 */
[----:B------:R-:W-:Y:S02]  /*11e0*/  IMAD.IADD R5, R5, 0x1, -R3 ;  /* 0x0000000105057824 */ /* 0x000fe400078e0a03 */
[----:B------:R-:W-:-:S03]  /*11f0*/  FADD R9, R4, -R4 ;  /* 0x8000000404097221 */ /* 0x000fc60000000000 */
[----:B------:R-:W-:Y:S01]  /*1200*/  ISETP.NE.AND P1, PT, R5, RZ, PT ;  /* 0x000000ff0500720c */ /* 0x000fe20003f25270 */
[----:B------:R-:W-:-:S04]  /*1210*/  FADD R9, R4, R9 ;  /* 0x0000000904097221 */ /* 0x000fc80000000000 */
[----:B------:R-:W-:-:S04]  /*1220*/  FADD R8, R4, -R9 ;  /* 0x8000000904087221 */ /* 0x000fc80000000000 */
[----:B------:R-:W-:-:S04]  /*1230*/  FFMA.RZ R8, R8, 1, R9 ;  /* 0x3f80000008087823 */ /* 0x000fc8000000c009 */
[----:B------:R-:W0:Y:S02]  /*1240*/  FRND.TRUNC R9, R8 ;  /* 0x0000000800097307 */ /* 0x000e24000020d000 */
[----:B0-----:R-:W-:-:S05]  /*1250*/  FADD R4, R4, -R9 ;  /* 0x8000000904047221 */ /* 0x001fca0000000000 */
[----:B------:R-:W-:-:S13]  /*1260*/  ISETP.NE.AND P0, PT, R4, RZ, PT ;  /* 0x000000ff0400720c */ /* 0x000fda0003f05270 */
[----:B------:R-:W-:Y:S05]  /*1270*/  @P0 BRA P1, `(.L_x_35) ;  /* 0xfffffffc00d00947 */ /* 0x000fea000083ffff */
.L_x_34:
[----:B------:R-:W-:Y:S05]  /*1280*/  BSYNC.RECONVERGENT B2 ;  /* 0x0000000000027941 */ /* 0x000fea0003800200 */
.L_x_33:
[----:B------:R-:W-:-:S04]  /*1290*/  FMUL R3, R4, 1.1920928955078125e-07 ;  /* 0x3400000004037820 */ /* 0x000fc80000400000 */
[----:B------:R-:W-:-:S07]  /*12a0*/  FMUL R3, R10, R3 ;  /* 0x000000030a037220 */ /* 0x000fce0000400000 */
.L_x_29:
[----:B------:R-:W-:Y:S05]  /*12b0*/  BSYNC.RECONVERGENT B1 ;  /* 0x0000000000017941 */ /* 0x000fea0003800200 */
.L_x_28:
[C---:B------:R-:W-:Y:S01]  /*12c0*/  FSETP.NAN.AND P0, PT, |R3|.reuse, |R3|, PT ;  /* 0x400000030300720b */ /* 0x040fe20003f08200 */
[----:B------:R-:W-:Y:S01]  /*12d0*/  BSSY.RECONVERGENT B1, `(.L_x_36) ;  /* 0x000001c000017945 */ /* 0x000fe20003800200 */
[----:B------:R-:W-:Y:S01]  /*12e0*/  LOP3.LUT R2, R3, 0x80000000, R2, 0xb8, !PT ;  /* 0x8000000003027812 */ /* 0x000fe200078eb802 */
[----:B------:R-:W-:-:S03]  /*12f0*/  HFMA2 R9, -RZ, RZ, 1.82421875, -19.203125 ;  /* 0x3f4ccccdff097431 */ /* 0x000fc600000001ff */
[----:B------:R-:W-:Y:S02]  /*1300*/  FSEL R2, R3, R2, P0 ;  /* 0x0000000203027208 */ /* 0x000fe40000000000 */
[----:B------:R-:W-:-:S03]  /*1310*/  FSETP.GEU.AND P0, PT, R0, 60, PT ;  /* 0x427000000000780b */ /* 0x000fc60003f0e000 */
[----:B------:R-:W-:-:S04]  /*1320*/  FADD R2, R2, -1 ;  /* 0xbf80000002027421 */ /* 0x000fc80000000000 */
[----:B------:R-:W-:-:S04]  /*1330*/  FADD R2, -|R2|, 1 ;  /* 0x3f80000002027421 */ /* 0x000fc80000000300 */
[----:B------:R-:W-:Y:S01]  /*1340*/  FMUL R3, R2, 0.80000001192092895508 ;  /* 0x3f4ccccd02037820 */ /* 0x000fe20000400000 */
[----:B------:R-:W-:-:S03]  /*1350*/  IMAD.MOV.U32 R2, RZ, RZ, RZ ;  /* 0x000000ffff027224 */ /* 0x000fc600078e00ff */
[----:B------:R-:W-:Y:S01]  /*1360*/  IMAD.MOV.U32 R16, RZ, RZ, R3 ;  /* 0x000000ffff107224 */ /* 0x000fe200078e0003 */
[----:B------:R-:W-:Y:S06]  /*1370*/  @!P0 BRA `(.L_x_37) ;  /* 0x0000000000448947 */ /* 0x000fec0003800000 */
[----:B------:R-:W-:Y:S01]  /*1380*/  FSETP.GEU.AND P0, PT, R0, 120, PT ;  /* 0x42f000000000780b */ /* 0x000fe20003f0e000 */
[----:B------:R-:W-:Y:S01]  /*1390*/  IMAD.MOV.U32 R9, RZ, RZ, R3 ;  /* 0x000000ffff097224 */ /* 0x000fe200078e0003 */
[----:B------:R-:W-:-:S11]  /*13a0*/  MOV R16, 0x3f4ccccd ;  /* 0x3f4ccccd00107802 */ /* 0x000fd60000000f00 */
[----:B------:R-:W-:Y:S05]  /*13b0*/  @!P0 BRA `(.L_x_37) ;  /* 0x0000000000348947 */ /* 0x000fea0003800000 */
[----:B------:R-:W-:Y:S01]  /*13c0*/  FSETP.GEU.AND P0, PT, R0, 180, PT ;  /* 0x433400000000780b */ /* 0x000fe20003f0e000 */
[----:B------:R-:W-:Y:S01]  /*13d0*/  IMAD.MOV.U32 R2, RZ, RZ, R3 ;  /* 0x000000ffff027224 */ /* 0x000fe200078e0003 */
[----:B------:R-:W-:Y:S01]  /*13e0*/  MOV R16, 0x3f4ccccd ;  /* 0x3f4ccccd00107802 */ /* 0x000fe20000000f00 */
[----:B------:R-:W-:-:S10]  /*13f0*/  IMAD.MOV.U32 R9, RZ, RZ, RZ ;  /* 0x000000ffff097224 */ /* 0x000fd400078e00ff */
[----:B------:R-:W-:Y:S05]  /*1400*/  @!P0 BRA `(.L_x_37) ;  /* 0x0000000000208947 */ /* 0x000fea0003800000 */
[----:B------:R-:W-:Y:S01]  /*1410*/  FSETP.GEU.AND P0, PT, R0, 240, PT ;  /* 0x437000000000780b */ /* 0x000fe20003f0e000 */
[----:B------:R-:W-:Y:S02]  /*1420*/  HFMA2 R2, -RZ, RZ, 1.82421875, -19.203125 ;  /* 0x3f4ccccdff027431 */ /* 0x000fe400000001ff */
[----:B------:R-:W-:Y:S02]  /*1430*/  IMAD.MOV.U32 R16, RZ, RZ, R3 ;  /* 0x000000ffff107224 */ /* 0x000fe400078e0003 */
[----:B------:R-:W-:-:S08]  /*1440*/  IMAD.MOV.U32 R9, RZ, RZ, RZ ;  /* 0x000000ffff097224 */ /* 0x000fd000078e00ff */
[----:B------:R-:W-:Y:S01]  /*1450*/  @P0 FSETP.GEU.AND P1, PT, R0, 300, PT ;  /* 0x439600000000080b */ /* 0x000fe20003f2e000 */
[----:B------:R-:W-:-:S03]  /*1460*/  @P0 IMAD.MOV.U32 R16, RZ, RZ, RZ ;  /* 0x000000ffff100224 */ /* 0x000fc600078e00ff */
[C---:B------:R-:W-:Y:S02]  /*1470*/  @P0 FSEL R2, R3.reuse, 0.80000001192092895508, P1 ;  /* 0x3f4ccccd03020808 */ /* 0x040fe40000800000 */
[----:B------:R-:W-:-:S07]  /*1480*/  @P0 FSEL R9, R3, 0.80000001192092895508, !P1 ;  /* 0x3f4ccccd03090808 */ /* 0x000fce0004800000 */
.L_x_37:
[----:B------:R-:W-:Y:S05]  /*1490*/  BSYNC.RECONVERGENT B1 ;  /* 0x0000000000017941 */ /* 0x000fea0003800200 */
.L_x_36:
[----:B------:R-:W-:Y:S01]  /*14a0*/  FADD R9, R9, 0.19999998807907104492 ;  /* 0x3e4ccccc09097421 */ /* 0x000fe20000000000 */
[----:B------:R-:W-:Y:S01]  /*14b0*/  FADD R16, R16, 0.19999998807907104492 ;  /* 0x3e4ccccc10107421 */ /* 0x000fe20000000000 */
[----:B------:R-:W-:Y:S01]  /*14c0*/  FADD R0, R2, 0.19999998807907104492 ;  /* 0x3e4ccccc02007421 */ /* 0x000fe20000000000 */
[----:B------:R-:W-:Y:S06]  /*14d0*/  BRA `(.L_x_17) ;  /* 0x00000014005c7947 */ /* 0x000fec0003800000 */
.L_x_16:
[----:B------:R-:W-:-:S06]  /*14e0*/  FMUL R2, R0, 255 ;  /* 0x437f000000027820 */ /* 0x000fcc0000400000 */
[----:B------:R-:W0:Y:S02]  /*14f0*/  F2I.U32.TRUNC.NTZ R2, R2 ;  /* 0x0000000200027305 */ /* 0x000e24000020f000 */
[C---:B0-----:R-:W-:Y:S02]  /*1500*/  PRMT R0, R2.reuse, 0x7610, R0 ;  /* 0x0000761002007816 */ /* 0x041fe40000000000 */
[C---:B------:R-:W-:Y:S02]  /*1510*/  PRMT R4, R2.reuse, 0x7610, R4 ;  /* 0x0000761002047816 */ /* 0x040fe40000000004 */
[----:B------:R-:W-:Y:S01]  /*1520*/  PRMT R5, R2, 0x7610, R5 ;  /* 0x0000761002057816 */ /* 0x000fe20000000005 */
[----:B------:R-:W-:Y:S06]  /*1530*/  BRA `(.L_x_12) ;  /* 0x0000001400747947 */ /* 0x000fec0003800000 */
.L_x_15:
[----:B------:R-:W-:-:S04]  /*1540*/  MOV R3, 0xfffffffd ;  /* 0xfffffffd00037802 */ /* 0x000fc80000000f00 */
[----:B------:R-:W-:-:S05]  /*1550*/  VIADDMNMX.U32 R2, R2, R3, 0x3, PT ;  /* 0x0000000302027446 */ /* 0x000fca0003800003 */
[----:B------:R-:W-:-:S04]  /*1560*/  IMAD.SHL.U32 R4, R2, 0x4, RZ ;  /* 0x0000000402047824 */ /* 0x000fc800078e00ff */
[----:B------:R-:W0:Y:S02]  /*1570*/  LDC R2, c[0x2][R4+0xc] ;  /* 0x0080030004027b82 */ /* 0x000e240000000800 */
[----:B0-----:R-:W-:-:S04]  /*1580*/  SHF.R.S32.HI R3, RZ, 0x1f, R2 ;  /* 0x0000001fff037819 */ /* 0x001fc80000011402 */
.L_x_149:
[----:B------:R-:W-:Y:S05]  /*1590*/  BRX R2 -0x15a0                                                                                                   (*"BRANCH_TARGETS .L_x_150,.L_x_151,.L_x_152,.L_x_17"*) ;  /* 0xffffffe802987949 */ /* 0x000fea000383ffff */
.L_x_152:
[----:B------:R-:W-:Y:S01]  /*15a0*/  FSETP.NEU.AND P0, PT, R0, 1, PT ;  /* 0x3f8000000000780b */ /* 0x000fe20003f0d000 */
[----:B------:R-:W-:Y:S01]  /*15b0*/  BSSY.RECONVERGENT B1, `(.L_x_38) ;  /* 0x0000047000017945 */ /* 0x000fe20003800200 */
[----:B------:R-:W-:-:S11]  /*15c0*/  IMAD.MOV.U32 R9, RZ, RZ, 0x3f800000 ;  /* 0x3f800000ff097424 */ /* 0x000fd600078e00ff */
[----:B------:R-:W-:Y:S05]  /*15d0*/  @!P0 BRA `(.L_x_39) ;  /* 0x0000000400108947 */ /* 0x000fea0003800000 */
[----:B------:R-:W-:-:S13]  /*15e0*/  FSETP.NAN.AND P0, PT, |R0|, |R0|, PT ;  /* 0x400000000000720b */ /* 0x000fda0003f08200 */
[----:B------:R-:W-:Y:S01]  /*15f0*/  @P0 FADD R9, R0, 0.30000001192092895508 ;  /* 0x3e99999a00090421 */ /* 0x000fe20000000000 */
[----:B------:R-:W-:Y:S06]  /*1600*/  @P0 BRA `(.L_x_39) ;  /* 0x0000000400040947 */ /* 0x000fec0003800000 */
[----:B------:R-:W-:-:S04]  /*1610*/  FSETP.NEU.AND P0, PT, |R0|, +INF , PT ;  /* 0x7f8000000000780b */ /* 0x000fc80003f0d200 */
[----:B------:R-:W-:-:S13]  /*1620*/  FSETP.NEU.AND P0, PT, R0, RZ, P0 ;  /* 0x000000ff0000720b */ /* 0x000fda000070d000 */
[----:B------:R-:W-:-:S05]  /*1630*/  @!P0 FADD R9, R0, R0 ;  /* 0x0000000000098221 */ /* 0x000fca0000000000 */
[----:B------:R-:W-:Y:S01]  /*1640*/  @!P0 LOP3.LUT R9, R9, 0x7fffffff, RZ, 0xc0, !PT ;  /* 0x7fffffff09098812 */ /* 0x000fe200078ec0ff */
[----:B------:R-:W-:Y:S06]  /*1650*/  @!P0 BRA `(.L_x_39) ;  /* 0x0000000000f08947 */ /* 0x000fec0003800000 */
[C---:B------:R-:W-:Y:S01]  /*1660*/  FMUL R3, |R0|.reuse, 16777216 ;  /* 0x4b80000000037820 */ /* 0x040fe20000400200 */
[C---:B------:R-:W-:Y:S01]  /*1670*/  FSETP.GEU.AND P0, PT, |R0|.reuse, 1.175494350822287508e-38, PT ;  /* 0x008000000000780b */ /* 0x040fe20003f0e200 */
[----:B------:R-:W-:Y:S01]  /*1680*/  IMAD.MOV.U32 R10, RZ, RZ, 0x3a2c32e4 ;  /* 0x3a2c32e4ff0a7424 */ /* 0x000fe200078e00ff */
[----:B------:R-:W-:Y:S02]  /*1690*/  FSETP.GEU.AND P2, PT, R0, RZ, PT ;  /* 0x000000ff0000720b */ /* 0x000fe40003f4e000 */
[----:B------:R-:W-:-:S04]  /*16a0*/  FSEL R3, R3, |R0|, !P0 ;  /* 0x4000000003037208 */ /* 0x000fc80004000000 */
[----:B------:R-:W-:-:S04]  /*16b0*/  IADD3 R2, PT, PT, R3, -0x3f3504f3, RZ ;  /* 0xc0cafb0d03027810 */ /* 0x000fc80007ffe0ff */
[----:B------:R-:W-:-:S05]  /*16c0*/  LOP3.LUT R2, R2, 0xff800000, RZ, 0xc0, !PT ;  /* 0xff80000002027812 */ /* 0x000fca00078ec0ff */
[----:B------:R-:W-:Y:S01]  /*16d0*/  IMAD.IADD R3, R3, 0x1, -R2 ;  /* 0x0000000103037824 */ /* 0x000fe200078e0a02 */
[----:B------:R-:W-:-:S03]  /*16e0*/  I2FP.F32.S32 R2, R2 ;  /* 0x0000000200027245 */ /* 0x000fc60000201400 */
[C---:B------:R-:W-:Y:S01]  /*16f0*/  FADD R5, R3.reuse, 1 ;  /* 0x3f80000003057421 */ /* 0x040fe20000000000 */
[----:B------:R-:W-:Y:S01]  /*1700*/  FADD R4, R3, -1 ;  /* 0xbf80000003047421 */ /* 0x000fe20000000000 */
[----:B------:R-:W-:-:S03]  /*1710*/  FSEL R3, RZ, -24, P0 ;  /* 0xc1c00000ff037808 */ /* 0x000fc60000000000 */
[----:B------:R-:W-:Y:S01]  /*1720*/  FADD R8, R4, R4 ;  /* 0x0000000404087221 */ /* 0x000fe20000000000 */
[----:B------:R-:W0:Y:S01]  /*1730*/  MUFU.RCP R5, R5 ;  /* 0x0000000500057308 */ /* 0x000e220000001000 */
[----:B------:R-:W-:Y:S02]  /*1740*/  FFMA R2, R2, 1.1920928955078125e-07, R3 ;  /* 0x3400000002027823 */ /* 0x000fe40000000003 */
[----:B0-----:R-:W-:-:S04]  /*1750*/  FMUL R9, R5, R8 ;  /* 0x0000000805097220 */ /* 0x001fc80000400000 */
[----:B------:R-:W-:Y:S01]  /*1760*/  FADD R8, R4, -R9 ;  /* 0x8000000904087221 */ /* 0x000fe20000000000 */
[CC--:B------:R-:W-:Y:S01]  /*1770*/  FMUL R3, R9.reuse, R9.reuse ;  /* 0x0000000909037220 */ /* 0x0c0fe20000400000 */
[----:B------:R-:W-:Y:S02]  /*1780*/  FFMA R13, R9, 1.4426950216293334961, R2 ;  /* 0x3fb8aa3b090d7823 */ /* 0x000fe40000000002 */
[----:B------:R-:W-:Y:S01]  /*1790*/  FADD R11, R8, R8 ;  /* 0x00000008080b7221 */ /* 0x000fe20000000000 */
[C---:B------:R-:W-:Y:S01]  /*17a0*/  FFMA R8, R3.reuse, R10, 0.0032181653659790754318 ;  /* 0x3b52e7db03087423 */ /* 0x040fe2000000000a */
[----:B------:R-:W-:Y:S02]  /*17b0*/  FADD R2, R2, -R13 ;  /* 0x8000000d02027221 */ /* 0x000fe40000000000 */
[----:B------:R-:W-:Y:S01]  /*17c0*/  FFMA R4, R4, -R9, R11 ;  /* 0x8000000904047223 */ /* 0x000fe2000000000b */
[----:B------:R-:W-:Y:S01]  /*17d0*/  FFMA R8, R3, R8, 0.018033718690276145935 ;  /* 0x3c93bb7303087423 */ /* 0x000fe20000000008 */
[----:B------:R-:W-:-:S02]  /*17e0*/  FFMA R11, R9, 1.4426950216293334961, R2 ;  /* 0x3fb8aa3b090b7823 */ /* 0x000fc40000000002 */
[----:B------:R-:W-:Y:S01]  /*17f0*/  FMUL R4, R5, R4 ;  /* 0x0000000405047220 */ /* 0x000fe20000400000 */
[----:B------:R-:W-:-:S03]  /*1800*/  FFMA R8, R3, R8, 0.12022458761930465698 ;  /* 0x3df6384f03087423 */ /* 0x000fc60000000008 */
[----:B------:R-:W-:Y:S01]  /*1810*/  FFMA R2, R4, 1.4426950216293334961, R11 ;  /* 0x3fb8aa3b04027823 */ /* 0x000fe2000000000b */
[----:B------:R-:W-:-:S03]  /*1820*/  FMUL R8, R3, R8 ;  /* 0x0000000803087220 */ /* 0x000fc60000400000 */
[----:B------:R-:W-:Y:S01]  /*1830*/  FFMA R5, R9, 1.9251366722983220825e-08, R2 ;  /* 0x32a55e3409057823 */ /* 0x000fe20000000002 */
[----:B------:R-:W-:-:S04]  /*1840*/  FMUL R3, R8, 3 ;  /* 0x4040000008037820 */ /* 0x000fc80000400000 */
[----:B------:R-:W-:Y:S01]  /*1850*/  FFMA R3, R4, R3, R5 ;  /* 0x0000000304037223 */ /* 0x000fe20000000005 */
[----:B------:R-:W-:-:S03]  /*1860*/  HFMA2 R5, -RZ, RZ, 0.64013671875, -15.109375 ;  /* 0x391fcb8eff057431 */ /* 0x000fc600000001ff */
[----:B------:R-:W-:-:S04]  /*1870*/  FFMA R8, R9, R8, R3 ;  /* 0x0000000809087223 */ /* 0x000fc80000000003 */
[----:B------:R-:W-:-:S04]  /*1880*/  FADD R2, R13, R8 ;  /* 0x000000080d027221 */ /* 0x000fc80000000000 */
[----:B------:R-:W-:Y:S01]  /*1890*/  FMUL R3, R2, 0.30000001192092895508 ;  /* 0x3e99999a02037820 */ /* 0x000fe20000400000 */
[----:B------:R-:W-:-:S03]  /*18a0*/  FADD R13, -R13, R2 ;  /* 0x000000020d0d7221 */ /* 0x000fc60000000100 */
[----:B------:R-:W0:Y:S01]  /*18b0*/  FRND R4, R3 ;  /* 0x0000000300047307 */ /* 0x000e220000201000 */
[----:B------:R-:W-:Y:S01]  /*18c0*/  FADD R13, R8, -R13 ;  /* 0x8000000d080d7221 */ /* 0x000fe20000000000 */
[----:B------:R-:W-:Y:S01]  /*18d0*/  FFMA R2, R2, 0.30000001192092895508, -R3 ;  /* 0x3e99999a02027823 */ /* 0x000fe20000000803 */
[----:B------:R-:W-:-:S03]  /*18e0*/  FSETP.GT.AND P0, PT, |R3|, 152, PT ;  /* 0x431800000300780b */ /* 0x000fc60003f04200 */
[----:B------:R-:W-:Y:S01]  /*18f0*/  FFMA R13, R13, 0.30000001192092895508, R2 ;  /* 0x3e99999a0d0d7823 */ /* 0x000fe20000000002 */
[----:B0-----:R-:W-:Y:S01]  /*1900*/  FADD R2, R3, -R4 ;  /* 0x8000000403027221 */ /* 0x001fe20000000000 */
[----:B------:R-:W-:-:S03]  /*1910*/  FSETP.GT.AND P1, PT, R4, RZ, PT ;  /* 0x000000ff0400720b */ /* 0x000fc60003f24000 */
[----:B------:R-:W-:Y:S01]  /*1920*/  FADD R2, R2, R13 ;  /* 0x0000000d02027221 */ /* 0x000fe20000000000 */
[----:B------:R-:W-:Y:S02]  /*1930*/  SEL R4, RZ, 0x83000000, P1 ;  /* 0x83000000ff047807 */ /* 0x000fe40000800000 */
[----:B------:R-:W-:Y:S01]  /*1940*/  FSETP.GEU.AND P1, PT, R3, RZ, PT ;  /* 0x000000ff0300720b */ /* 0x000fe20003f2e000 */
[----:B------:R-:W-:Y:S02]  /*1950*/  FFMA R5, R2, R5, 0.0013391353422775864601 ;  /* 0x3aaf85ed02057423 */ /* 0x000fe40000000005 */
[----:B------:R-:W-:Y:S02]  /*1960*/  VIADD R0, R4, 0x7f000000 ;  /* 0x7f00000004007836 */ /* 0x000fe40000000000 */
[C---:B------:R-:W-:Y:S02]  /*1970*/  FFMA R9, R2.reuse, R5, 0.0096188392490148544312 ;  /* 0x3c1d985602097423 */ /* 0x040fe40000000005 */
[----:B------:R-:W0:Y:S02]  /*1980*/  F2I.NTZ R5, R3 ;  /* 0x0000000300057305 */ /* 0x000e240000203100 */
[----:B------:R-:W-:-:S04]  /*1990*/  FFMA R9, R2, R9, 0.055503588169813156128 ;  /* 0x3d6357bb02097423 */ /* 0x000fc80000000009 */
[----:B------:R-:W-:-:S04]  /*19a0*/  FFMA R9, R2, R9, 0.24022644758224487305 ;  /* 0x3e75fdec02097423 */ /* 0x000fc80000000009 */
[----:B------:R-:W-:-:S04]  /*19b0*/  FFMA R9, R2, R9, 0.69314718246459960938 ;  /* 0x3f31721802097423 */ /* 0x000fc80000000009 */
[----:B------:R-:W-:Y:S01]  /*19c0*/  FFMA R11, R2, R9, 1 ;  /* 0x3f800000020b7423 */ /* 0x000fe20000000009 */
[----:B0-----:R-:W-:Y:S01]  /*19d0*/  IMAD R5, R5, 0x800000, -R4 ;  /* 0x0080000005057824 */ /* 0x001fe200078e0a04 */
[----:B------:R-:W-:Y:S02]  /*19e0*/  FSEL R9, RZ, +INF , !P1 ;  /* 0x7f800000ff097808 */ /* 0x000fe40004800000 */
[----:B------:R-:W-:-:S04]  /*19f0*/  FMUL R0, R0, R11 ;  /* 0x0000000b00007220 */ /* 0x000fc80000400000 */
[----:B------:R-:W-:Y:S01]  /*1a00*/  @!P0 FMUL R9, R5, R0 ;  /* 0x0000000005098220 */ /* 0x000fe20000400000 */
[----:B------:R-:W-:-:S07]  /*1a10*/  @!P2 MOV R9, 0x7fffffff ;  /* 0x7fffffff0009a802 */ /* 0x000fce0000000f00 */
.L_x_39:
[----:B------:R-:W-:Y:S05]  /*1a20*/  BSYNC.RECONVERGENT B1 ;  /* 0x0000000000017941 */ /* 0x000fea0003800200 */
.L_x_38:
[C---:B------:R-:W-:Y:S01]  /*1a30*/  FADD R0, R9.reuse, R9 ;  /* 0x0000000909007221 */ /* 0x040fe20000000000 */
[----:B------:R-:W-:-:S04]  /*1a40*/  FMUL R16, R9, 0.80000001192092895508 ;  /* 0x3f4ccccd09107820 */ /* 0x000fc80000400000 */
[----:B------:R-:W-:Y:S01]  /*1a50*/  FMNMX R0, R0, 1, PT ;  /* 0x3f80000000007809 */ /* 0x000fe20003800000 */
[----:B------:R-:W-:Y:S06]  /*1a60*/  BRA `(.L_x_17) ;  /* 0x0000000c00f87947 */ /* 0x000fec0003800000 */
.L_x_150:
[C---:B------:R-:W-:Y:S01]  /*1a70*/  FMUL R2, R0.reuse, 1.5 ;  /* 0x3fc0000000027820 */ /* 0x040fe20000400000 */
[C---:B------:R-:W-:Y:S01]  /*1a80*/  FMUL R9, R0.reuse, 0.30000001192092895508 ;  /* 0x3e99999a00097820 */ /* 0x040fe20000400000 */
[----:B------:R-:W-:-:S03]  /*1a90*/  FMUL R16, R0, 0.60000002384185791016 ;  /* 0x3f19999a00107820 */ /* 0x000fc60000400000 */
[----:B------:R-:W-:Y:S01]  /*1aa0*/  FMNMX R0, R2, 1, PT ;  /* 0x3f80000002007809 */ /* 0x000fe20003800000 */
[----:B------:R-:W-:Y:S06]  /*1ab0*/  BRA `(.L_x_17) ;  /* 0x0000000c00e47947 */ /* 0x000fec0003800000 */
.L_x_151:
[----:B------:R-:W-:Y:S01]  /*1ac0*/  FFMA R9, R0, 10, RZ ;  /* 0x4120000000097823 */ /* 0x000fe200000000ff */
[----:B------:R-:W-:Y:S03]  /*1ad0*/  BSSY.RECONVERGENT B1, `(.L_x_40) ;  /* 0x0000040000017945 */ /* 0x000fe60003800200 */
[C---:B------:R-:W-:Y:S01]  /*1ae0*/  FMUL R2, R9.reuse, 0.63661974668502807617 ;  /* 0x3f22f98309027820 */ /* 0x040fe20000400000 */
[----:B------:R-:W-:-:S05]  /*1af0*/  FSETP.GE.AND P0, PT, |R9|, 105615, PT ;  /* 0x47ce47800900780b */ /* 0x000fca0003f06200 */
[----:B------:R-:W0:Y:S02]  /*1b00*/  F2I.NTZ R2, R2 ;  /* 0x0000000200027305 */ /* 0x000e240000203100 */
[----:B0-----:R-:W-:-:S05]  /*1b10*/  I2FP.F32.S32 R4, R2 ;  /* 0x0000000200047245 */ /* 0x001fca0000201400 */
[----:B------:R-:W-:-:S04]  /*1b20*/  FFMA R3, R4, -1.5707962512969970703, R9 ;  /* 0xbfc90fda04037823 */ /* 0x000fc80000000009 */
[----:B------:R-:W-:-:S04]  /*1b30*/  FFMA R3, R4, -7.5497894158615963534e-08, R3 ;  /* 0xb3a2216804037823 */ /* 0x000fc80000000003 */
[----:B------:R-:W-:Y:S01]  /*1b40*/  FFMA R3, R4, -5.3903029534742383927e-15, R3 ;  /* 0xa7c234c504037823 */ /* 0x000fe20000000003 */
[----:B------:R-:W-:Y:S06]  /*1b50*/  @!P0 BRA `(.L_x_41) ;  /* 0x0000000000dc8947 */ /* 0x000fec0003800000 */
[----:B------:R-:W-:-:S13]  /*1b60*/  FSETP.NEU.AND P0, PT, |R9|, +INF , PT ;  /* 0x7f8000000900780b */ /* 0x000fda0003f0d200 */
[----:B------:R-:W-:Y:S01]  /*1b70*/  @!P0 FMUL R3, RZ, R9 ;  /* 0x00000009ff038220 */ /* 0x000fe20000400000 */
[----:B------:R-:W-:Y:S01]  /*1b80*/  @!P0 IMAD.MOV.U32 R2, RZ, RZ, RZ ;  /* 0x000000ffff028224 */ /* 0x000fe200078e00ff */
[----:B------:R-:W-:Y:S06]  /*1b90*/  @!P0 BRA `(.L_x_41) ;  /* 0x0000000000cc8947 */ /* 0x000fec0003800000 */
[----:B------:R-:W-:Y:S01]  /*1ba0*/  SHF.L.U32 R3, R9, 0x8, RZ ;  /* 0x0000000809037819 */ /* 0x000fe200000006ff */
[----:B------:R-:W-:Y:S01]  /*1bb0*/  IMAD.MOV.U32 R8, RZ, RZ, RZ ;  /* 0x000000ffff087224 */ /* 0x000fe200078e00ff */
[----:B------:R-:W-:Y:S01]  /*1bc0*/  MOV R2, R1 ;  /* 0x0000000100027202 */ /* 0x000fe20000000f00 */
[----:B------:R-:W0:Y:S01]  /*1bd0*/  LDCU.64 UR8, c[0x4][URZ] ;  /* 0x01000000ff0877ac */ /* 0x000e220008000a00 */
[----:B------:R-:W-:Y:S01]  /*1be0*/  LOP3.LUT R13, R3, 0x80000000, RZ, 0xfc, !PT ;  /* 0x80000000030d7812 */ /* 0x000fe200078efcff */
[----:B------:R-:W-:Y:S01]  /*1bf0*/  UMOV UR5, URZ ;  /* 0x000000ff00057c82 */ /* 0x000fe20008000000 */
[----:B------:R-:W-:-:S05]  /*1c00*/  UMOV UR4, URZ ;  /* 0x000000ff00047c82 */ /* 0x000fca0008000000 */
.L_x_42:
[----:B0-----:R-:W-:Y:S01]  /*1c10*/  IMAD.U32 R10, RZ, RZ, UR8 ;  /* 0x00000008ff0a7e24 */ /* 0x001fe2000f8e00ff */
[----:B------:R-:W-:-:S05]  /*1c20*/  MOV R11, UR9 ;  /* 0x00000009000b7c02 */ /* 0x000fca0008000f00 */
[----:B------:R-:W2:Y:S01]  /*1c30*/  LDG.E.CONSTANT R4, desc[UR6][R10.64] ;  /* 0x000000060a047981 */ /* 0x000ea2000c1e9900 */
[----:B------:R-:W-:Y:S02]  /*1c40*/  UIADD3 UR8, UP0, UPT, UR8, 0x4, URZ ;  /* 0x0000000408087890 */ /* 0x000fe4000ff1e0ff */
[----:B------:R-:W-:Y:S02]  /*1c50*/  UIADD3 UR4, UPT, UPT, UR4, 0x1, URZ ;  /* 0x0000000104047890 */ /* 0x000fe4000fffe0ff */
[----:B------:R-:W-:Y:S02]  /*1c60*/  UIADD3.X UR9, UPT, UPT, URZ, UR9, URZ, UP0, !UPT ;  /* 0x00000009ff097290 */ /* 0x000fe400087fe4ff */
[----:B------:R-:W-:Y:S01]  /*1c70*/  UISETP.NE.AND UP0, UPT, UR4, 0x6, UPT ;  /* 0x000000060400788c */ /* 0x000fe2000bf05270 */
[----:B--2---:R-:W-:-:S03]  /*1c80*/  IMAD.WIDE.U32 R4, R4, R13, RZ ;  /* 0x0000000d04047225 */ /* 0x004fc600078e00ff */
[----:B------:R-:W-:-:S04]  /*1c90*/  IADD3 R3, P0, PT, R4, R8, RZ ;  /* 0x0000000804037210 */ /* 0x000fc80007f1e0ff */
[----:B------:R-:W-:Y:S01]  /*1ca0*/  IADD3.X R8, PT, PT, R5, UR5, RZ, P0, !PT ;  /* 0x0000000505087c10 */ /* 0x000fe200087fe4ff */
[----:B------:R0:W-:Y:S02]  /*1cb0*/  STL [R2], R3 ;  /* 0x0000000302007387 */ /* 0x0001e40000100800 */
[----:B0-----:R-:W-:Y:S01]  /*1cc0*/  VIADD R2, R2, 0x4 ;  /* 0x0000000402027836 */ /* 0x001fe20000000000 */
[----:B------:R-:W-:Y:S06]  /*1cd0*/  BRA.U UP0, `(.L_x_42) ;  /* 0xfffffffd00cc7547 */ /* 0x000fec000b83ffff */
[----:B------:R-:W-:Y:S01]  /*1ce0*/  SHF.R.U32.HI R5, RZ, 0x17, R9 ;  /* 0x00000017ff057819 */ /* 0x000fe20000011609 */
[----:B------:R0:W-:Y:S03]  /*1cf0*/  STL [R1+0x18], R8 ;  /* 0x0000180801007387 */ /* 0x0001e60000100800 */
[C---:B------:R-:W-:Y:S02]  /*1d00*/  LOP3.LUT R2, R5.reuse, 0xe0, RZ, 0xc0, !PT ;  /* 0x000000e005027812 */ /* 0x040fe400078ec0ff */
[----:B------:R-:W-:Y:S02]  /*1d10*/  LOP3.LUT P0, RZ, R5, 0x1f, RZ, 0xc0, !PT ;  /* 0x0000001f05ff7812 */ /* 0x000fe4000780c0ff */
[----:B------:R-:W-:-:S04]  /*1d20*/  IADD3 R2, PT, PT, R2, -0x80, RZ ;  /* 0xffffff8002027810 */ /* 0x000fc80007ffe0ff */
[----:B------:R-:W-:-:S05]  /*1d30*/  SHF.R.U32.HI R2, RZ, 0x5, R2 ;  /* 0x00000005ff027819 */ /* 0x000fca0000011602 */
[----:B------:R-:W-:-:S05]  /*1d40*/  IMAD R12, R2, -0x4, R1 ;  /* 0xfffffffc020c7824 */ /* 0x000fca00078e0201 */
[----:B------:R-:W2:Y:S04]  /*1d50*/  LDL R2, [R12+0x18] ;  /* 0x000018000c027983 */ /* 0x000ea80000100800 */
[----:B------:R-:W2:Y:S04]  /*1d60*/  LDL R3, [R12+0x14] ;  /* 0x000014000c037983 */ /* 0x000ea80000100800 */
[----:B------:R-:W3:Y:S01]  /*1d70*/  @P0 LDL R4, [R12+0x10] ;  /* 0x000010000c040983 */ /* 0x000ee20000100800 */
[----:B------:R-:W-:Y:S01]  /*1d80*/  LOP3.LUT R5, R5, 0x1f, RZ, 0xc0, !PT ;  /* 0x0000001f05057812 */ /* 0x000fe200078ec0ff */
[----:B------:R-:W-:Y:S01]  /*1d90*/  UMOV UR4, 0x54442d19 ;  /* 0x54442d1900047882 */ /* 0x000fe20000000000 */
[----:B------:R-:W-:-:S02]  /*1da0*/  UMOV UR5, 0x3bf921fb ;  /* 0x3bf921fb00057882 */ /* 0x000fc40000000000 */
[-C--:B--2---:R-:W-:Y:S02]  /*1db0*/  @P0 SHF.L.W.U32.HI R2, R3, R5.reuse, R2 ;  /* 0x0000000503020219 */ /* 0x084fe40000010e02 */
[----:B---3--:R-:W-:Y:S02]  /*1dc0*/  @P0 SHF.L.W.U32.HI R3, R4, R5, R3 ;  /* 0x0000000504030219 */ /* 0x008fe40000010e03 */
[----:B------:R-:W-:Y:S02]  /*1dd0*/  ISETP.GE.AND P0, PT, R9, RZ, PT ;  /* 0x000000ff0900720c */ /* 0x000fe40003f06270 */
[C---:B------:R-:W-:Y:S01]  /*1de0*/  SHF.L.W.U32.HI R4, R3.reuse, 0x2, R2 ;  /* 0x0000000203047819 */ /* 0x040fe20000010e02 */
[----:B------:R-:W-:-:S03]  /*1df0*/  IMAD.SHL.U32 R3, R3, 0x4, RZ ;  /* 0x0000000403037824 */ /* 0x000fc600078e00ff */
[----:B------:R-:W-:Y:S02]  /*1e00*/  SHF.R.S32.HI R5, RZ, 0x1f, R4 ;  /* 0x0000001fff057819 */ /* 0x000fe40000011404 */
[----:B------:R-:W-:Y:S02]  /*1e10*/  LOP3.LUT R9, R4, R9, RZ, 0x3c, !PT ;  /* 0x0000000904097212 */ /* 0x000fe400078e3cff */
[C---:B------:R-:W-:Y:S02]  /*1e20*/  LOP3.LUT R10, R5.reuse, R3, RZ, 0x3c, !PT ;  /* 0x00000003050a7212 */ /* 0x040fe400078e3cff */
[----:B------:R-:W-:Y:S02]  /*1e30*/  LOP3.LUT R11, R5, R4, RZ, 0x3c, !PT ;  /* 0x00000004050b7212 */ /* 0x000fe400078e3cff */
[----:B------:R-:W-:Y:S02]  /*1e40*/  SHF.R.U32.HI R3, RZ, 0x1e, R2 ;  /* 0x0000001eff037819 */ /* 0x000fe40000011602 */
[----:B------:R-:W-:-:S02]  /*1e50*/  ISETP.GE.AND P1, PT, R9, RZ, PT ;  /* 0x000000ff0900720c */ /* 0x000fc40003f26270 */
[----:B------:R-:W1:Y:S01]  /*1e60*/  I2F.F64.S64 R10, R10 ;  /* 0x0000000a000a7312 */ /* 0x000e620000301c00 */
[----:B------:R-:W-:-:S04]  /*1e70*/  LEA.HI R2, R4, R3, RZ, 0x1 ;  /* 0x0000000304027211 */ /* 0x000fc800078f08ff */
[----:B------:R-:W-:-:S05]  /*1e80*/  IADD3 R3, PT, PT, -R2, RZ, RZ ;  /* 0x000000ff02037210 */ /* 0x000fca0007ffe1ff */
[----:B------:R-:W-:Y:S01]  /*1e90*/  @!P0 IMAD.MOV.U32 R2, RZ, RZ, R3 ;  /* 0x000000ffff028224 */ /* 0x000fe200078e0003 */
[----:B-1----:R-:W-:-:S10]  /*1ea0*/  DMUL R12, R10, UR4 ;  /* 0x000000040a0c7c28 */ /* 0x002fd40008000000 */
[----:B------:R-:W1:Y:S02]  /*1eb0*/  F2F.F32.F64 R12, R12 ;  /* 0x0000000c000c7310 */ /* 0x000e640000301000 */
[----:B01----:R-:W-:-:S07]  /*1ec0*/  FSEL R3, -R12, R12, !P1 ;  /* 0x0000000c0c037208 */ /* 0x003fce0004800100 */
.L_x_41:
[----:B------:R-:W-:Y:S05]  /*1ed0*/  BSYNC.RECONVERGENT B1 ;  /* 0x0000000000017941 */ /* 0x000fea0003800200 */
.L_x_40:
[----:B------:R-:W-:Y:S01]  /*1ee0*/  FFMA R17, R0, 15, RZ ;  /* 0x4170000000117823 */ /* 0x000fe200000000ff */
[----:B------:R-:W-:Y:S01]  /*1ef0*/  LOP3.LUT R8, R2, 0x1, RZ, 0xc0, !PT ;  /* 0x0000000102087812 */ /* 0x000fe200078ec0ff */
[----:B------:R-:W-:Y:S01]  /*1f00*/  FMUL R5, R3, R3 ;  /* 0x0000000303057220 */ /* 0x000fe20000400000 */
[----:B------:R-:W-:Y:S01]  /*1f10*/  MOV R10, 0x37cbac00 ;  /* 0x37cbac00000a7802 */ /* 0x000fe20000000f00 */
[----:B------:R-:W-:Y:S01]  /*1f20*/  FADD R17, R17, 2 ;  /* 0x4000000011117421 */ /* 0x000fe20000000000 */
[----:B------:R-:W-:Y:S01]  /*1f30*/  ISETP.NE.U32.AND P0, PT, R8, 0x1, PT ;  /* 0x000000010800780c */ /* 0x000fe20003f05070 */
[----:B------:R-:W-:Y:S01]  /*1f40*/  IMAD.MOV.U32 R11, RZ, RZ, 0x3d2aaabb ;  /* 0x3d2aaabbff0b7424 */ /* 0x000fe200078e00ff */
[----:B------:R-:W-:Y:S01]  /*1f50*/  MOV R12, 0x3effffff ;  /* 0x3effffff000c7802 */ /* 0x000fe20000000f00 */
[----:B------:R-:W-:Y:S01]  /*1f60*/  FMUL R4, R17, 0.63661974668502807617 ;  /* 0x3f22f98311047820 */ /* 0x000fe20000400000 */
[----:B------:R-:W-:Y:S01]  /*1f70*/  FFMA R8, R5, R10, -0.0013887860113754868507 ;  /* 0xbab607ed05087423 */ /* 0x000fe2000000000a */
[----:B------:R-:W-:Y:S01]  /*1f80*/  LOP3.LUT P1, RZ, R2, 0x2, RZ, 0xc0, !PT ;  /* 0x0000000202ff7812 */ /* 0x000fe2000782c0ff */
[----:B------:R-:W-:Y:S01]  /*1f90*/  IMAD.MOV.U32 R13, RZ, RZ, 0x3f000000 ;  /* 0x3f000000ff0d7424 */ /* 0x000fe200078e00ff */
[----:B------:R-:W-:Y:S01]  /*1fa0*/  FSEL R14, R11, 0.0083327032625675201416, !P0 ;  /* 0x3c0885e40b0e7808 */ /* 0x000fe20004000000 */
[----:B------:R-:W-:Y:S01]  /*1fb0*/  BSSY.RECONVERGENT B1, `(.L_x_43) ;  /* 0x0000048000017945 */ /* 0x000fe20003800200 */
[----:B------:R-:W0:Y:S01]  /*1fc0*/  F2I.NTZ R4, R4 ;  /* 0x0000000400047305 */ /* 0x000e220000203100 */
[----:B------:R-:W-:-:S02]  /*1fd0*/  FSEL R8, R8, -0.00019574658654164522886, !P0 ;  /* 0xb94d415308087808 */ /* 0x000fc40004000000 */
[----:B------:R-:W-:-:S03]  /*1fe0*/  FSEL R2, R3, 1, P0 ;  /* 0x3f80000003027808 */ /* 0x000fc60000000000 */
[----:B------:R-:W-:Y:S01]  /*1ff0*/  FFMA R8, R5, R8, R14 ;  /* 0x0000000805087223 */ /* 0x000fe2000000000e */
[----:B------:R-:W-:Y:S02]  /*2000*/  FSEL R14, -R12, -0.16666662693023681641, !P0 ;  /* 0xbe2aaaa80c0e7808 */ /* 0x000fe40004000100 */
[----:B------:R-:W-:-:S03]  /*2010*/  FSETP.GE.AND P0, PT, |R17|, 105615, PT ;  /* 0x47ce47801100780b */ /* 0x000fc60003f06200 */
[C---:B------:R-:W-:Y:S01]  /*2020*/  FFMA R8, R5.reuse, R8, R14 ;  /* 0x0000000805087223 */ /* 0x040fe2000000000e */
[----:B------:R-:W-:Y:S01]  /*2030*/  FFMA R5, R5, R2, RZ ;  /* 0x0000000205057223 */ /* 0x000fe200000000ff */
[----:B0-----:R-:W-:-:S03]  /*2040*/  I2FP.F32.S32 R16, R4 ;  /* 0x0000000400107245 */ /* 0x001fc60000201400 */
[----:B------:R-:W-:Y:S02]  /*2050*/  FFMA R2, R5, R8, R2 ;  /* 0x0000000805027223 */ /* 0x000fe40000000002 */
[C---:B------:R-:W-:Y:S02]  /*2060*/  FFMA R3, R16.reuse, -1.5707962512969970703, R17 ;  /* 0xbfc90fda10037823 */ /* 0x040fe40000000011 */
[----:B------:R-:W-:Y:S02]  /*2070*/  @P1 FADD R2, RZ, -R2 ;  /* 0x80000002ff021221 */ /* 0x000fe40000000000 */
[----:B------:R-:W-:Y:S02]  /*2080*/  FFMA R3, R16, -7.5497894158615963534e-08, R3 ;  /* 0xb3a2216810037823 */ /* 0x000fe40000000003 */
[----:B------:R-:W-:Y:S02]  /*2090*/  FFMA R9, R2, R13, 0.5 ;  /* 0x3f00000002097423 */ /* 0x000fe4000000000d */
[----:B------:R-:W-:Y:S01]  /*20a0*/  FFMA R3, R16, -5.3903029534742383927e-15, R3 ;  /* 0xa7c234c510037823 */ /* 0x000fe20000000003 */
[----:B------:R-:W-:Y:S06]  /*20b0*/  @!P0 BRA `(.L_x_44) ;  /* 0x0000000000dc8947 */ /* 0x000fec0003800000 */
[----:B------:R-:W-:-:S13]  /*20c0*/  FSETP.NEU.AND P0, PT, |R17|, +INF , PT ;  /* 0x7f8000001100780b */ /* 0x000fda0003f0d200 */
[----:B------:R-:W-:Y:S01]  /*20d0*/  @!P0 FMUL R3, RZ, R17 ;  /* 0x00000011ff038220 */ /* 0x000fe20000400000 */
[----:B------:R-:W-:Y:S01]  /*20e0*/  @!P0 MOV R4, RZ ;  /* 0x000000ff00048202 */ /* 0x000fe20000000f00 */
[----:B------:R-:W-:Y:S06]  /*20f0*/  @!P0 BRA `(.L_x_44) ;  /* 0x0000000000cc8947 */ /* 0x000fec0003800000 */
[----:B------:R-:W-:Y:S02]  /*2100*/  IMAD.SHL.U32 R3, R17, 0x100, RZ ;  /* 0x0000010011037824 */ /* 0x000fe400078e00ff */
[----:B------:R-:W-:Y:S02]  /*2110*/  HFMA2 R8, -RZ, RZ, 0, 0 ;  /* 0x00000000ff087431 */ /* 0x000fe400000001ff */
[----:B------:R-:W-:Y:S01]  /*2120*/  IMAD.MOV.U32 R2, RZ, RZ, R1 ;  /* 0x000000ffff027224 */ /* 0x000fe200078e0001 */
[----:B------:R-:W0:Y:S01]  /*2130*/  LDCU.64 UR8, c[0x4][URZ] ;  /* 0x01000000ff0877ac */ /* 0x000e220008000a00 */
[----:B------:R-:W-:Y:S01]  /*2140*/  LOP3.LUT R19, R3, 0x80000000, RZ, 0xfc, !PT ;  /* 0x8000000003137812 */ /* 0x000fe200078efcff */
[----:B------:R-:W-:Y:S01]  /*2150*/  UMOV UR5, URZ ;  /* 0x000000ff00057c82 */ /* 0x000fe20008000000 */
[----:B------:R-:W-:-:S05]  /*2160*/  UMOV UR4, URZ ;  /* 0x000000ff00047c82 */ /* 0x000fca0008000000 */
.L_x_45:
[----:B0-----:R-:W-:Y:S01]  /*2170*/  MOV R14, UR8 ;  /* 0x00000008000e7c02 */ /* 0x001fe20008000f00 */
[----:B------:R-:W-:-:S05]  /*2180*/  IMAD.U32 R15, RZ, RZ, UR9 ;  /* 0x00000009ff0f7e24 */ /* 0x000fca000f8e00ff */
        /* <DEDUP_REMOVED lines=9> */
[----:B0-----:R-:W-:Y:S01]  /*2220*/  IADD3 R2, PT, PT, R2, 0x4, RZ ;  /* 0x0000000402027810 */ /* 0x001fe20007ffe0ff */
[----:B------:R-:W-:Y:S06]  /*2230*/  BRA.U UP0, `(.L_x_45) ;  /* 0xfffffffd00cc7547 */ /* 0x000fec000b83ffff */
[----:B------:R-:W-:Y:S01]  /*2240*/  SHF.R.U32.HI R5, RZ, 0x17, R17 ;  /* 0x00000017ff057819 */ /* 0x000fe20000011611 */
[----:B------:R0:W-:Y:S03]  /*2250*/  STL [R1+0x18], R8 ;  /* 0x0000180801007387 */ /* 0x0001e60000100800 */
[C---:B------:R-:W-:Y:S02]  /*2260*/  LOP3.LUT R2, R5.reuse, 0xe0, RZ, 0xc0, !PT ;  /* 0x000000e005027812 */ /* 0x040fe400078ec0ff */
[----:B------:R-:W-:-:S03]  /*2270*/  LOP3.LUT P0, RZ, R5, 0x1f, RZ, 0xc0, !PT ;  /* 0x0000001f05ff7812 */ /* 0x000fc6000780c0ff */
[----:B------:R-:W-:-:S05]  /*2280*/  VIADD R2, R2, 0xffffff80 ;  /* 0xffffff8002027836 */ /* 0x000fca0000000000 */
        /* <DEDUP_REMOVED lines=11> */
[C---:B------:R-:W-:Y:S02]  /*2340*/  SHF.L.W.U32.HI R4, R3.reuse, 0x2, R2 ;  /* 0x0000000203047819 */ /* 0x040fe40000010e02 */
[----:B------:R-:W-:Y:S02]  /*2350*/  SHF.L.U32 R3, R3, 0x2, RZ ;  /* 0x0000000203037819 */ /* 0x000fe400000006ff */
[----:B------:R-:W-:-:S02]  /*2360*/  SHF.R.S32.HI R5, RZ, 0x1f, R4 ;  /* 0x0000001fff057819 */ /* 0x000fc40000011404 */
[C---:B------:R-:W-:Y:S02]  /*2370*/  LOP3.LUT R17, R4.reuse, R17, RZ, 0x3c, !PT ;  /* 0x0000001104117212 */ /* 0x040fe400078e3cff */
[C---:B------:R-:W-:Y:S02]  /*2380*/  LOP3.LUT R14, R5.reuse, R3, RZ, 0x3c, !PT ;  /* 0x00000003050e7212 */ /* 0x040fe400078e3cff */
[----:B------:R-:W-:Y:S02]  /*2390*/  LOP3.LUT R15, R5, R4, RZ, 0x3c, !PT ;  /* 0x00000004050f7212 */ /* 0x000fe400078e3cff */
[----:B------:R-:W-:Y:S02]  /*23a0*/  SHF.R.U32.HI R3, RZ, 0x1e, R2 ;  /* 0x0000001eff037819 */ /* 0x000fe40000011602 */
[----:B------:R-:W-:Y:S02]  /*23b0*/  ISETP.GE.AND P1, PT, R17, RZ, PT ;  /* 0x000000ff1100720c */ /* 0x000fe40003f26270 */
[----:B------:R-:W1:Y:S01]  /*23c0*/  I2F.F64.S64 R14, R14 ;  /* 0x0000000e000e7312 */ /* 0x000e620000301c00 */
[----:B------:R-:W-:-:S05]  /*23d0*/  LEA.HI R4, R4, R3, RZ, 0x1 ;  /* 0x0000000304047211 */ /* 0x000fca00078f08ff */
[----:B------:R-:W-:-:S05]  /*23e0*/  IMAD.MOV R2, RZ, RZ, -R4 ;  /* 0x000000ffff027224 */ /* 0x000fca00078e0a04 */
[----:B------:R-:W-:Y:S01]  /*23f0*/  @!P0 MOV R4, R2 ;  /* 0x0000000200048202 */ /* 0x000fe20000000f00 */
[----:B-1----:R-:W-:-:S10]  /*2400*/  DMUL R18, R14, UR4 ;  /* 0x000000040e127c28 */ /* 0x002fd40008000000 */
[----:B------:R-:W1:Y:S02]  /*2410*/  F2F.F32.F64 R18, R18 ;  /* 0x0000001200127310 */ /* 0x000e640000301000 */
[----:B01----:R-:W-:-:S07]  /*2420*/  FSEL R3, -R18, R18, !P1 ;  /* 0x0000001212037208 */ /* 0x003fce0004800100 */
.L_x_44:
[----:B------:R-:W-:Y:S05]  /*2430*/  BSYNC.RECONVERGENT B1 ;  /* 0x0000000000017941 */ /* 0x000fea0003800200 */
.L_x_43:
[----:B------:R-:W-:Y:S01]  /*2440*/  FFMA R5, R0, 20, RZ ;  /* 0x41a0000000057823 */ /* 0x000fe200000000ff */
[C---:B------:R-:W-:Y:S01]  /*2450*/  LOP3.LUT R0, R4.reuse, 0x1, RZ, 0xc0, !PT ;  /* 0x0000000104007812 */ /* 0x040fe200078ec0ff */
[----:B------:R-:W-:Y:S01]  /*2460*/  FMUL R15, R3, R3 ;  /* 0x00000003030f7220 */ /* 0x000fe20000400000 */
[----:B------:R-:W-:Y:S01]  /*2470*/  LOP3.LUT P1, RZ, R4, 0x2, RZ, 0xc0, !PT ;  /* 0x0000000204ff7812 */ /* 0x000fe2000782c0ff */
[----:B------:R-:W-:Y:S01]  /*2480*/  FADD R5, R5, 4 ;  /* 0x4080000005057421 */ /* 0x000fe20000000000 */
[----:B------:R-:W-:Y:S01]  /*2490*/  ISETP.NE.U32.AND P0, PT, R0, 0x1, PT ;  /* 0x000000010000780c */ /* 0x000fe20003f05070 */
[----:B------:R-:W-:Y:S01]  /*24a0*/  FFMA R0, R15, R10, -0.0013887860113754868507 ;  /* 0xbab607ed0f007423 */ /* 0x000fe2000000000a */
[----:B------:R-:W-:Y:S01]  /*24b0*/  BSSY.RECONVERGENT B1, `(.L_x_46) ;  /* 0x000004a000017945 */ /* 0x000fe20003800200 */
[----:B------:R-:W-:Y:S01]  /*24c0*/  FMUL R2, R5, 0.63661974668502807617 ;  /* 0x3f22f98305027820 */ /* 0x000fe20000400000 */
[----:B------:R-:W-:Y:S02]  /*24d0*/  FSEL R8, R11, 0.0083327032625675201416, !P0 ;  /* 0x3c0885e40b087808 */ /* 0x000fe40004000000 */
[----:B------:R-:W-:-:S02]  /*24e0*/  FSEL R0, R0, -0.00019574658654164522886, !P0 ;  /* 0xb94d415300007808 */ /* 0x000fc40004000000 */
[----:B------:R-:W-:Y:S01]  /*24f0*/  FSEL R4, -R12, -0.16666662693023681641, !P0 ;  /* 0xbe2aaaa80c047808 */ /* 0x000fe20004000100 */
[----:B------:R-:W0:Y:S02]  /*2500*/  F2I.NTZ R2, R2 ;  /* 0x0000000200027305 */ /* 0x000e240000203100 */
[----:B------:R-:W-:Y:S01]  /*2510*/  FFMA R8, R15, R0, R8 ;  /* 0x000000000f087223 */ /* 0x000fe20000000008 */
[----:B------:R-:W-:Y:S02]  /*2520*/  FSEL R0, R3, 1, P0 ;  /* 0x3f80000003007808 */ /* 0x000fe40000000000 */
[----:B------:R-:W-:Y:S01]  /*2530*/  FSETP.GE.AND P0, PT, |R5|, 105615, PT ;  /* 0x47ce47800500780b */ /* 0x000fe20003f06200 */
[C---:B------:R-:W-:Y:S02]  /*2540*/  FFMA R4, R15.reuse, R8, R4 ;  /* 0x000000080f047223 */ /* 0x040fe40000000004 */
[----:B------:R-:W-:-:S04]  /*2550*/  FFMA R15, R15, R0, RZ ;  /* 0x000000000f0f7223 */ /* 0x000fc800000000ff */
[----:B------:R-:W-:Y:S01]  /*2560*/  FFMA R0, R15, R4, R0 ;  /* 0x000000040f007223 */ /* 0x000fe20000000000 */
[----:B0-----:R-:W-:-:S03]  /*2570*/  I2FP.F32.S32 R14, R2 ;  /* 0x00000002000e7245 */ /* 0x001fc60000201400 */
[----:B------:R-:W-:Y:S02]  /*2580*/  @P1 FADD R0, RZ, -R0 ;  /* 0x80000000ff001221 */ /* 0x000fe40000000000 */
[----:B------:R-:W-:Y:S02]  /*2590*/  FFMA R3, R14, -1.5707962512969970703, R5 ;  /* 0xbfc90fda0e037823 */ /* 0x000fe40000000005 */
[----:B------:R-:W-:Y:S02]  /*25a0*/  FFMA R16, R0, R13, 0.5 ;  /* 0x3f00000000107423 */ /* 0x000fe4000000000d */
        /* <DEDUP_REMOVED lines=14> */
.L_x_48:
        /* <DEDUP_REMOVED lines=44> */
.L_x_47:
[----:B------:R-:W-:Y:S05]  /*2950*/  BSYNC.RECONVERGENT B1 ;  /* 0x0000000000017941 */ /* 0x000fea0003800200 */
.L_x_46:
[----:B------:R-:W-:Y:S01]  /*2960*/  FMUL R5, R3, R3 ;  /* 0x0000000303057220 */ /* 0x000fe20000400000 */
[C---:B------:R-:W-:Y:S02]  /*2970*/  LOP3.LUT R0, R2.reuse, 0x1, RZ, 0xc0, !PT ;  /* 0x0000000102007812 */ /* 0x040fe400078ec0ff */
[----:B------:R-:W-:Y:S01]  /*2980*/  LOP3.LUT P1, RZ, R2, 0x2, RZ, 0xc0, !PT ;  /* 0x0000000202ff7812 */ /* 0x000fe2000782c0ff */
[----:B------:R-:W-:Y:S01]  /*2990*/  FFMA R10, R5, R10, -0.0013887860113754868507 ;  /* 0xbab607ed050a7423 */ /* 0x000fe2000000000a */
[----:B------:R-:W-:-:S04]  /*29a0*/  ISETP.NE.U32.AND P0, PT, R0, 0x1, PT ;  /* 0x000000010000780c */ /* 0x000fc80003f05070 */
[----:B------:R-:W-:Y:S02]  /*29b0*/  FSEL R4, R11, 0.0083327032625675201416, !P0 ;  /* 0x3c0885e40b047808 */ /* 0x000fe40004000000 */
[----:B------:R-:W-:Y:S02]  /*29c0*/  FSEL R10, R10, -0.00019574658654164522886, !P0 ;  /* 0xb94d41530a0a7808 */ /* 0x000fe40004000000 */
[----:B------:R-:W-:Y:S02]  /*29d0*/  FSEL R0, R3, 1, P0 ;  /* 0x3f80000003007808 */ /* 0x000fe40000000000 */
[----:B------:R-:W-:Y:S01]  /*29e0*/  FSEL R11, -R12, -0.16666662693023681641, !P0 ;  /* 0xbe2aaaa80c0b7808 */ /* 0x000fe20004000100 */
[C---:B------:R-:W-:Y:S02]  /*29f0*/  FFMA R4, R5.reuse, R10, R4 ;  /* 0x0000000a05047223 */ /* 0x040fe40000000004 */
[C---:B------:R-:W-:Y:S02]  /*2a00*/  FFMA R3, R5.reuse, R0, RZ ;  /* 0x0000000005037223 */ /* 0x040fe400000000ff */
[----:B------:R-:W-:-:S04]  /*2a10*/  FFMA R4, R5, R4, R11 ;  /* 0x0000000405047223 */ /* 0x000fc8000000000b */
[----:B------:R-:W-:-:S04]  /*2a20*/  FFMA R0, R3, R4, R0 ;  /* 0x0000000403007223 */ /* 0x000fc80000000000 */
[----:B------:R-:W-:-:S04]  /*2a30*/  @P1 FADD R0, RZ, -R0 ;  /* 0x80000000ff001221 */ /* 0x000fc80000000000 */
[----:B------:R-:W-:-:S07]  /*2a40*/  FFMA R0, R0, R13, 0.5 ;  /* 0x3f00000000007423 */ /* 0x000fce000000000d */
.L_x_17:
[----:B------:R-:W-:Y:S01]  /*2a50*/  FADD.SAT R16, RZ, R16 ;  /* 0x00000010ff107221 */ /* 0x000fe20000002000 */
[----:B------:R-:W-:Y:S01]  /*2a60*/  FADD.SAT R0, RZ, R0 ;  /* 0x00000000ff007221 */ /* 0x000fe20000002000 */
[----:B------:R-:W-:Y:S02]  /*2a70*/  FADD.SAT R9, RZ, R9 ;  /* 0x00000009ff097221 */ /* 0x000fe40000002000 */
[----:B------:R-:W-:Y:S01]  /*2a80*/  FMUL R16, R16, 255 ;  /* 0x437f000010107820 */ /* 0x000fe20000400000 */
[----:B------:R-:W-:Y:S01]  /*2a90*/  FMUL R2, R0, 255 ;  /* 0x437f000000027820 */ /* 0x000fe20000400000 */
[----:B------:R-:W-:-:S04]  /*2aa0*/  FMUL R9, R9, 255 ;  /* 0x437f000009097820 */ /* 0x000fc80000400000 */
[----:B------:R-:W0:Y:S08]  /*2ab0*/  F2I.U32.TRUNC.NTZ R16, R16 ;  /* 0x0000001000107305 */ /* 0x000e30000020f000 */
[----:B------:R-:W1:Y:S01]  /*2ac0*/  F2I.U32.TRUNC.NTZ R2, R2 ;  /* 0x0000000200027305 */ /* 0x000e62000020f000 */
[----:B0-----:R-:W-:-:S07]  /*2ad0*/  PRMT R4, R16, 0x7610, R4 ;  /* 0x0000761010047816 */ /* 0x001fce0000000004 */
[----:B------:R-:W0:Y:S01]  /*2ae0*/  F2I.U32.TRUNC.NTZ R9, R9 ;  /* 0x0000000900097305 */ /* 0x000e22000020f000 */
[----:B-1----:R-:W-:Y:S02]  /*2af0*/  PRMT R5, R2, 0x7610, R5 ;  /* 0x0000761002057816 */ /* 0x002fe40000000005 */
[----:B0-----:R-:W-:-:S07]  /*2b00*/  PRMT R0, R9, 0x7610, R0 ;  /* 0x0000761009007816 */ /* 0x001fce0000000000 */
.L_x_12:
[----:B------:R-:W-:Y:S05]  /*2b10*/  BSYNC.RECONVERGENT B0 ;  /* 0x0000000000007941 */ /* 0x000fea0003800200 */
.L_x_11:
[----:B------:R-:W0:Y:S01]  /*2b20*/  LDC.64 R2, c[0x0][0x380] ;  /* 0x0000e000ff027b82 */ /* 0x000e220000000a00 */
[----:B------:R-:W1:Y:S02]  /*2b30*/  LDCU UR4, c[0x0][0x388] ;  /* 0x00007100ff0477ac */ /* 0x000e640008000800 */
[----:B-1----:R-:W-:-:S04]  /*2b40*/  IMAD R7, R6, UR4, R7 ;  /* 0x0000000406077c24 */ /* 0x002fc8000f8e0207 */
[----:B0-----:R-:W-:-:S05]  /*2b50*/  IMAD.WIDE R2, R7, 0x3, R2 ;  /* 0x0000000307027825 */ /* 0x001fca00078e0202 */
[----:B------:R-:W-:Y:S04]  /*2b60*/  STG.E.U8 desc[UR6][R2.64], R0 ;  /* 0x0000000002007986 */ /* 0x000fe8000c101106 */
[----:B------:R-:W-:Y:S04]  /*2b70*/  STG.E.U8 desc[UR6][R2.64+0x1], R4 ;  /* 0x0000010402007986 */ /* 0x000fe8000c101106 */
[----:B------:R-:W-:Y:S01]  /*2b80*/  STG.E.U8 desc[UR6][R2.64+0x2], R5 ;  /* 0x0000020502007986 */ /* 0x000fe2000c101106 */
[----:B------:R-:W-:Y:S05]  /*2b90*/  EXIT ;  /* 0x000000000000794d */ /* 0x000fea0003800000 */
        .weak           $__internal_0_$__cuda_sm3x_div_rn_noftz_f32_slowpath
        .type           $__internal_0_$__cuda_sm3x_div_rn_noftz_f32_slowpath,@function
        .size           $__internal_0_$__cuda_sm3x_div_rn_noftz_f32_slowpath,(.L_x_167 - $__internal_0_$__cuda_sm3x_div_rn_noftz_f32_slowpath)
$__internal_0_$__cuda_sm3x_div_rn_noftz_f32_slowpath:
[----:B------:R-:W-:Y:S01]  /*2ba0*/  SHF.R.U32.HI R13, RZ, 0x17, R3 ;  /* 0x00000017ff0d7819 */ /* 0x000fe20000011603 */
[----:B------:R-:W-:Y:S01]  /*2bb0*/  BSSY.RECONVERGENT B2, `(.L_x_49) ;  /* 0x0000063000027945 */ /* 0x000fe20003800200 */
[----:B------:R-:W-:Y:S02]  /*2bc0*/  SHF.R.U32.HI R2, RZ, 0x17, R0 ;  /* 0x00000017ff027819 */ /* 0x000fe40000011600 */
[----:B------:R-:W-:Y:S02]  /*2bd0*/  LOP3.LUT R13, R13, 0xff, RZ, 0xc0, !PT ;  /* 0x000000ff0d0d7812 */ /* 0x000fe400078ec0ff */
[----:B------:R-:W-:Y:S02]  /*2be0*/  LOP3.LUT R16, R2, 0xff, RZ, 0xc0, !PT ;  /* 0x000000ff02107812 */ /* 0x000fe400078ec0ff */
[----:B------:R-:W-:Y:S02]  /*2bf0*/  IADD3 R15, PT, PT, R13, -0x1, RZ ;  /* 0xffffffff0d0f7810 */ /* 0x000fe40007ffe0ff */
[----:B------:R-:W-:Y:S01]  /*2c00*/  MOV R2, R0 ;  /* 0x0000000000027202 */ /* 0x000fe20000000f00 */
[----:B------:R-:W-:Y:S01]  /*2c10*/  VIADD R14, R16, 0xffffffff ;  /* 0xffffffff100e7836 */ /* 0x000fe20000000000 */
[----:B------:R-:W-:-:S04]  /*2c20*/  ISETP.GT.U32.AND P0, PT, R15, 0xfd, PT ;  /* 0x000000fd0f00780c */ /* 0x000fc80003f04070 */
[----:B------:R-:W-:-:S13]  /*2c30*/  ISETP.GT.U32.OR P0, PT, R14, 0xfd, P0 ;  /* 0x000000fd0e00780c */ /* 0x000fda0000704470 */
[----:B------:R-:W-:Y:S01]  /*2c40*/  @!P0 IMAD.MOV.U32 R12, RZ, RZ, RZ ;  /* 0x000000ffff0c8224 */ /* 0x000fe200078e00ff */
[----:B------:R-:W-:Y:S06]  /*2c50*/  @!P0 BRA `(.L_x_50) ;  /* 0x00000000005c8947 */ /* 0x000fec0003800000 */
[----:B------:R-:W-:Y:S02]  /*2c60*/  FSETP.GTU.FTZ.AND P0, PT, |R0|, +INF , PT ;  /* 0x7f8000000000780b */ /* 0x000fe40003f1c200 */
[----:B------:R-:W-:-:S04]  /*2c70*/  FSETP.GTU.FTZ.AND P1, PT, |R3|, +INF , PT ;  /* 0x7f8000000300780b */ /* 0x000fc80003f3c200 */
[----:B------:R-:W-:-:S13]  /*2c80*/  PLOP3.LUT P0, PT, P0, P1, PT, 0xf8, 0x8f ;  /* 0x00000000008f781c */ /* 0x000fda0000703f70 */
[----:B------:R-:W-:Y:S05]  /*2c90*/  @P0 BRA `(.L_x_51) ;  /* 0x00000004004c0947 */ /* 0x000fea0003800000 */
[----:B------:R-:W-:-:S13]  /*2ca0*/  LOP3.LUT P0, RZ, R3, 0x7fffffff, R2, 0xc8, !PT ;  /* 0x7fffffff03ff7812 */ /* 0x000fda000780c802 */
[----:B------:R-:W-:Y:S05]  /*2cb0*/  @!P0 BRA `(.L_x_52) ;  /* 0x00000004003c8947 */ /* 0x000fea0003800000 */
[C---:B------:R-:W-:Y:S02]  /*2cc0*/  FSETP.NEU.FTZ.AND P2, PT, |R0|.reuse, +INF , PT ;  /* 0x7f8000000000780b */ /* 0x040fe40003f5d200 */
[----:B------:R-:W-:Y:S02]  /*2cd0*/  FSETP.NEU.FTZ.AND P1, PT, |R3|, +INF , PT ;  /* 0x7f8000000300780b */ /* 0x000fe40003f3d200 */
[----:B------:R-:W-:-:S11]  /*2ce0*/  FSETP.NEU.FTZ.AND P0, PT, |R0|, +INF , PT ;  /* 0x7f8000000000780b */ /* 0x000fd60003f1d200 */
[----:B------:R-:W-:Y:S05]  /*2cf0*/  @!P1 BRA !P2, `(.L_x_52) ;  /* 0x00000004002c9947 */ /* 0x000fea0005000000 */
[----:B------:R-:W-:-:S04]  /*2d00*/  LOP3.LUT P2, RZ, R2, 0x7fffffff, RZ, 0xc0, !PT ;  /* 0x7fffffff02ff7812 */ /* 0x000fc8000784c0ff */
[----:B------:R-:W-:-:S13]  /*2d10*/  PLOP3.LUT P1, PT, P1, P2, PT, 0x2f, 0xf2 ;  /* 0x0000000000f2781c */ /* 0x000fda0000f24577 */
[----:B------:R-:W-:Y:S05]  /*2d20*/  @P1 BRA `(.L_x_53) ;  /* 0x0000000400181947 */ /* 0x000fea0003800000 */
[----:B------:R-:W-:-:S04]  /*2d30*/  LOP3.LUT P1, RZ, R3, 0x7fffffff, RZ, 0xc0, !PT ;  /* 0x7fffffff03ff7812 */ /* 0x000fc8000782c0ff */
[----:B------:R-:W-:-:S13]  /*2d40*/  PLOP3.LUT P0, PT, P0, P1, PT, 0x2f, 0xf2 ;  /* 0x0000000000f2781c */ /* 0x000fda0000702577 */
[----:B------:R-:W-:Y:S05]  /*2d50*/  @P0 BRA `(.L_x_54) ;  /* 0x0000000400000947 */ /* 0x000fea0003800000 */
[----:B------:R-:W-:Y:S02]  /*2d60*/  ISETP.GE.AND P0, PT, R14, RZ, PT ;  /* 0x000000ff0e00720c */ /* 0x000fe40003f06270 */
[----:B------:R-:W-:-:S11]  /*2d70*/  ISETP.GE.AND P1, PT, R15, RZ, PT ;  /* 0x000000ff0f00720c */ /* 0x000fd60003f26270 */
[----:B------:R-:W-:Y:S01]  /*2d80*/  @P0 MOV R12, RZ ;  /* 0x000000ff000c0202 */ /* 0x000fe20000000f00 */
[----:B------:R-:W-:Y:S02]  /*2d90*/  @!P0 IMAD.MOV.U32 R12, RZ, RZ, -0x40 ;  /* 0xffffffc0ff0c8424 */ /* 0x000fe400078e00ff */
[----:B------:R-:W-:Y:S01]  /*2da0*/  @!P0 FFMA R2, R0, 1.84467440737095516160e+19, RZ ;  /* 0x5f80000000028823 */ /* 0x000fe200000000ff */
[----:B------:R-:W-:Y:S02]  /*2db0*/  @!P1 FFMA R3, R3, 1.84467440737095516160e+19, RZ ;  /* 0x5f80000003039823 */ /* 0x000fe400000000ff */
[----:B------:R-:W-:-:S07]  /*2dc0*/  @!P1 IADD3 R12, PT, PT, R12, 0x40, RZ ;  /* 0x000000400c0c9810 */ /* 0x000fce0007ffe0ff */
.L_x_50:
[----:B------:R-:W-:Y:S01]  /*2dd0*/  LEA R14, R13, 0xc0800000, 0x17 ;  /* 0xc08000000d0e7811 */ /* 0x000fe200078eb8ff */
[----:B------:R-:W-:Y:S04]  /*2de0*/  BSSY.RECONVERGENT B3, `(.L_x_55) ;  /* 0x0000036000037945 */ /* 0x000fe80003800200 */
[----:B------:R-:W-:Y:S01]  /*2df0*/  IMAD.IADD R15, R3, 0x1, -R14 ;  /* 0x00000001030f7824 */ /* 0x000fe200078e0a0e */
[----:B------:R-:W-:-:S03]  /*2e00*/  IADD3 R14, PT, PT, R16, -0x7f, RZ ;  /* 0xffffff81100e7810 */ /* 0x000fc60007ffe0ff */
[----:B------:R0:W1:Y:S01]  /*2e10*/  MUFU.RCP R3, R15 ;  /* 0x0000000f00037308 */ /* 0x0000620000001000 */
[----:B------:R-:W-:Y:S01]  /*2e20*/  FADD.FTZ R17, -R15, -RZ ;  /* 0x800000ff0f117221 */ /* 0x000fe20000010100 */
[C---:B------:R-:W-:Y:S01]  /*2e30*/  IMAD R2, R14.reuse, -0x800000, R2 ;  /* 0xff8000000e027824 */ /* 0x040fe200078e0202 */
[----:B0-----:R-:W-:-:S05]  /*2e40*/  IADD3 R15, PT, PT, R14, 0x7f, -R13 ;  /* 0x0000007f0e0f7810 */ /* 0x001fca0007ffe80d */
[----:B------:R-:W-:Y:S02]  /*2e50*/  IMAD.IADD R15, R15, 0x1, R12 ;  /* 0x000000010f0f7824 */ /* 0x000fe400078e020c */
[----:B-1----:R-:W-:-:S04]  /*2e60*/  FFMA R16, R3, R17, 1 ;  /* 0x3f80000003107423 */ /* 0x002fc80000000011 */
[----:B------:R-:W-:-:S04]  /*2e70*/  FFMA R3, R3, R16, R3 ;  /* 0x0000001003037223 */ /* 0x000fc80000000003 */
[----:B------:R-:W-:-:S04]  /*2e80*/  FFMA R16, R2, R3, RZ ;  /* 0x0000000302107223 */ /* 0x000fc800000000ff */
[----:B------:R-:W-:-:S04]  /*2e90*/  FFMA R18, R17, R16, R2 ;  /* 0x0000001011127223 */ /* 0x000fc80000000002 */
[----:B------:R-:W-:-:S04]  /*2ea0*/  FFMA R18, R3, R18, R16 ;  /* 0x0000001203127223 */ /* 0x000fc80000000010 */
[----:B------:R-:W-:-:S04]  /*2eb0*/  FFMA R17, R17, R18, R2 ;  /* 0x0000001211117223 */ /* 0x000fc80000000002 */
[----:B------:R-:W-:-:S05]  /*2ec0*/  FFMA R2, R3, R17, R18 ;  /* 0x0000001103027223 */ /* 0x000fca0000000012 */
[----:B------:R-:W-:-:S04]  /*2ed0*/  SHF.R.U32.HI R13, RZ, 0x17, R2 ;  /* 0x00000017ff0d7819 */ /* 0x000fc80000011602 */
[----:B------:R-:W-:-:S04]  /*2ee0*/  LOP3.LUT R13, R13, 0xff, RZ, 0xc0, !PT ;  /* 0x000000ff0d0d7812 */ /* 0x000fc800078ec0ff */
[----:B------:R-:W-:-:S05]  /*2ef0*/  IADD3 R16, PT, PT, R13, R15, RZ ;  /* 0x0000000f0d107210 */ /* 0x000fca0007ffe0ff */
[----:B------:R-:W-:-:S05]  /*2f00*/  VIADD R12, R16, 0xffffffff ;  /* 0xffffffff100c7836 */ /* 0x000fca0000000000 */
[----:B------:R-:W-:-:S13]  /*2f10*/  ISETP.GE.U32.AND P0, PT, R12, 0xfe, PT ;  /* 0x000000fe0c00780c */ /* 0x000fda0003f06070 */
[----:B------:R-:W-:Y:S05]  /*2f20*/  @!P0 BRA `(.L_x_56) ;  /* 0x0000000000808947 */ /* 0x000fea0003800000 */
[----:B------:R-:W-:-:S13]  /*2f30*/  ISETP.GT.AND P0, PT, R16, 0xfe, PT ;  /* 0x000000fe1000780c */ /* 0x000fda0003f04270 */
[----:B------:R-:W-:Y:S05]  /*2f40*/  @P0 BRA `(.L_x_57) ;  /* 0x00000000006c0947 */ /* 0x000fea0003800000 */
[----:B------:R-:W-:-:S13]  /*2f50*/  ISETP.GE.AND P0, PT, R16, 0x1, PT ;  /* 0x000000011000780c */ /* 0x000fda0003f06270 */
[----:B------:R-:W-:Y:S05]  /*2f60*/  @P0 BRA `(.L_x_58) ;  /* 0x0000000000740947 */ /* 0x000fea0003800000 */
[----:B------:R-:W-:Y:S02]  /*2f70*/  ISETP.GE.AND P0, PT, R16, -0x18, PT ;  /* 0xffffffe81000780c */ /* 0x000fe40003f06270 */
[----:B------:R-:W-:-:S11]  /*2f80*/  LOP3.LUT R2, R2, 0x80000000, RZ, 0xc0, !PT ;  /* 0x8000000002027812 */ /* 0x000fd600078ec0ff */
[----:B------:R-:W-:Y:S05]  /*2f90*/  @!P0 BRA `(.L_x_58) ;  /* 0x0000000000688947 */ /* 0x000fea0003800000 */
[CC--:B------:R-:W-:Y:S01]  /*2fa0*/  FFMA.RZ R12, R3.reuse, R17.reuse, R18 ;  /* 0x00000011030c7223 */ /* 0x0c0fe2000000c012 */
[C---:B------:R-:W-:Y:S01]  /*2fb0*/  IADD3 R14, PT, PT, R16.reuse, 0x20, RZ ;  /* 0x00000020100e7810 */ /* 0x040fe20007ffe0ff */
[----:B------:R-:W-:Y:S01]  /*2fc0*/  IMAD.MOV R15, RZ, RZ, -R16 ;  /* 0x000000ffff0f7224 */ /* 0x000fe200078e0a10 */
[----:B------:R-:W-:Y:S02]  /*2fd0*/  ISETP.NE.AND P2, PT, R16, RZ, PT ;  /* 0x000000ff1000720c */ /* 0x000fe40003f45270 */
[----:B------:R-:W-:Y:S01]  /*2fe0*/  LOP3.LUT R13, R12, 0x7fffff, RZ, 0xc0, !PT ;  /* 0x007fffff0c0d7812 */ /* 0x000fe200078ec0ff */
[CCC-:B------:R-:W-:Y:S01]  /*2ff0*/  FFMA.RP R12, R3.reuse, R17.reuse, R18.reuse ;  /* 0x00000011030c7223 */ /* 0x1c0fe20000008012 */
[----:B------:R-:W-:Y:S01]  /*3000*/  FFMA.RM R3, R3, R17, R18 ;  /* 0x0000001103037223 */ /* 0x000fe20000004012 */
[----:B------:R-:W-:Y:S02]  /*3010*/  ISETP.NE.AND P1, PT, R16, RZ, PT ;  /* 0x000000ff1000720c */ /* 0x000fe40003f25270 */
[----:B------:R-:W-:-:S02]  /*3020*/  LOP3.LUT R13, R13, 0x800000, RZ, 0xfc, !PT ;  /* 0x008000000d0d7812 */ /* 0x000fc400078efcff */
[----:B------:R-:W-:Y:S02]  /*3030*/  FSETP.NEU.FTZ.AND P0, PT, R12, R3, PT ;  /* 0x000000030c00720b */ /* 0x000fe40003f1d000 */
[----:B------:R-:W-:Y:S02]  /*3040*/  SHF.L.U32 R14, R13, R14, RZ ;  /* 0x0000000e0d0e7219 */ /* 0x000fe400000006ff */
[----:B------:R-:W-:Y:S02]  /*3050*/  SEL R12, R15, RZ, P2 ;  /* 0x000000ff0f0c7207 */ /* 0x000fe40001000000 */
[----:B------:R-:W-:Y:S02]  /*3060*/  ISETP.NE.AND P1, PT, R14, RZ, P1 ;  /* 0x000000ff0e00720c */ /* 0x000fe40000f25270 */
[----:B------:R-:W-:Y:S02]  /*3070*/  SHF.R.U32.HI R12, RZ, R12, R13 ;  /* 0x0000000cff0c7219 */ /* 0x000fe4000001160d */
[----:B------:R-:W-:-:S02]  /*3080*/  PLOP3.LUT P0, PT, P0, P1, PT, 0xf8, 0x8f ;  /* 0x00000000008f781c */ /* 0x000fc40000703f70 */
[----:B------:R-:W-:Y:S02]  /*3090*/  SHF.R.U32.HI R14, RZ, 0x1, R12 ;  /* 0x00000001ff0e7819 */ /* 0x000fe4000001160c */
[----:B------:R-:W-:-:S04]  /*30a0*/  SEL R3, RZ, 0x1, !P0 ;  /* 0x00000001ff037807 */ /* 0x000fc80004000000 */
[----:B------:R-:W-:-:S04]  /*30b0*/  LOP3.LUT R3, R3, 0x1, R14, 0xf8, !PT ;  /* 0x0000000103037812 */ /* 0x000fc800078ef80e */
[----:B------:R-:W-:-:S04]  /*30c0*/  LOP3.LUT R3, R3, R12, RZ, 0xc0, !PT ;  /* 0x0000000c03037212 */ /* 0x000fc800078ec0ff */
[----:B------:R-:W-:-:S04]  /*30d0*/  IADD3 R3, PT, PT, R14, R3, RZ ;  /* 0x000000030e037210 */ /* 0x000fc80007ffe0ff */
[----:B------:R-:W-:Y:S01]  /*30e0*/  LOP3.LUT R2, R3, R2, RZ, 0xfc, !PT ;  /* 0x0000000203027212 */ /* 0x000fe200078efcff */
[----:B------:R-:W-:Y:S06]  /*30f0*/  BRA `(.L_x_58) ;  /* 0x0000000000107947 */ /* 0x000fec0003800000 */
.L_x_57:
[----:B------:R-:W-:-:S04]  /*3100*/  LOP3.LUT R2, R2, 0x80000000, RZ, 0xc0, !PT ;  /* 0x8000000002027812 */ /* 0x000fc800078ec0ff */
[----:B------:R-:W-:Y:S01]  /*3110*/  LOP3.LUT R2, R2, 0x7f800000, RZ, 0xfc, !PT ;  /* 0x7f80000002027812 */ /* 0x000fe200078efcff */
[----:B------:R-:W-:Y:S06]  /*3120*/  BRA `(.L_x_58) ;  /* 0x0000000000047947 */ /* 0x000fec0003800000 */
.L_x_56:
[----:B------:R-:W-:-:S07]  /*3130*/  IMAD R2, R15, 0x800000, R2 ;  /* 0x008000000f027824 */ /* 0x000fce00078e0202 */
.L_x_58:
[----:B------:R-:W-:Y:S05]  /*3140*/  BSYNC.RECONVERGENT B3 ;  /* 0x0000000000037941 */ /* 0x000fea0003800200 */
.L_x_55:
[----:B------:R-:W-:Y:S05]  /*3150*/  BRA `(.L_x_59) ;  /* 0x0000000000207947 */ /* 0x000fea0003800000 */
.L_x_54:
[----:B------:R-:W-:-:S04]  /*3160*/  LOP3.LUT R2, R3, 0x80000000, R2, 0x48, !PT ;  /* 0x8000000003027812 */ /* 0x000fc800078e4802 */
[----:B------:R-:W-:Y:S01]  /*3170*/  LOP3.LUT R2, R2, 0x7f800000, RZ, 0xfc, !PT ;  /* 0x7f80000002027812 */ /* 0x000fe200078efcff */
[----:B------:R-:W-:Y:S06]  /*3180*/  BRA `(.L_x_59) ;  /* 0x0000000000147947 */ /* 0x000fec0003800000 */
.L_x_53:
[----:B------:R-:W-:Y:S01]  /*3190*/  LOP3.LUT R2, R3, 0x80000000, R2, 0x48, !PT ;  /* 0x8000000003027812 */ /* 0x000fe200078e4802 */
[----:B------:R-:W-:Y:S06]  /*31a0*/  BRA `(.L_x_59) ;  /* 0x00000000000c7947 */ /* 0x000fec0003800000 */
.L_x_52:
[----:B------:R-:W0:Y:S01]  /*31b0*/  MUFU.RSQ R2, -QNAN ;  /* 0xffc0000000027908 */ /* 0x000e220000001400 */
[----:B------:R-:W-:Y:S05]  /*31c0*/  BRA `(.L_x_59) ;  /* 0x0000000000047947 */ /* 0x000fea0003800000 */
.L_x_51:
[----:B------:R-:W-:-:S07]  /*31d0*/  FADD.FTZ R2, R0, R3 ;  /* 0x0000000300027221 */ /* 0x000fce0000010000 */
.L_x_59:
[----:B------:R-:W-:Y:S05]  /*31e0*/  BSYNC.RECONVERGENT B2 ;  /* 0x0000000000027941 */ /* 0x000fea0003800200 */
.L_x_49:
[----:B------:R-:W-:Y:S01]  /*31f0*/  HFMA2 R3, -RZ, RZ, 0, 0 ;  /* 0x00000000ff037431 */ /* 0x000fe200000001ff */
[----:B0-----:R-:W-:Y:S01]  /*3200*/  MOV R13, R2 ;  /* 0x00000002000d7202 */ /* 0x001fe20000000f00 */
[----:B------:R-:W-:-:S04]  /*3210*/  IMAD.MOV.U32 R2, RZ, RZ, R10 ;  /* 0x000000ffff027224 */ /* 0x000fc800078e000a */
[----:B------:R-:W-:Y:S05]  /*3220*/  RET.REL.NODEC R2 `(_Z23mandelbrot_kernel_floatP6uchar3iifffi11ColorScheme) ;  /* 0xffffffcc02747950 */ /* 0x000fea0003c3ffff */
.L_x_60:
[----:B------:R-:W-:-:S00]  /*3230*/  BRA `(.L_x_60) ;  /* 0xfffffffc00fc7947 */ /* 0x000fc0000383ffff */
[----:B------:R-:W-:-:S00]  /*3240*/  NOP ;  /* 0x0000000000007918 */ /* 0x000fc00000000000 */
        /* <DEDUP_REMOVED lines=11> */
.L_x_167:


//--------------------- .text._Z27mandelbrot_kernel_optimizedP6uchar3ii13FractalParams --------------------------
	.section	.text._Z27mandelbrot_kernel_optimizedP6uchar3ii13FractalParams,"ax",@progbits
	.align	128
        .global         _Z27mandelbrot_kernel_optimizedP6uchar3ii13FractalParams
        .type           _Z27mandelbrot_kernel_optimizedP6uchar3ii13FractalParams,@function
        .size           _Z27mandelbrot_kernel_optimizedP6uchar3ii13FractalParams,(.L_x_170 - _Z27mandelbrot_kernel_optimizedP6uchar3ii13FractalParams)
        .other          _Z27mandelbrot_kernel_optimizedP6uchar3ii13FractalParams,@"STO_CUDA_ENTRY STV_DEFAULT"
_Z27mandelbrot_kernel_optimizedP6uchar3ii13FractalParams:
.text._Z27mandelbrot_kernel_optimizedP6uchar3ii13FractalParams:
        /* <DEDUP_REMOVED lines=14> */
[----:B------:R-:W0:Y:S01]  /*00e0*/  LDCU UR4, c[0x0][0x3a4] ;  /* 0x00007480ff0477ac */ /* 0x000e220008000800 */
[----:B------:R-:W1:Y:S01]  /*00f0*/  LDC.64 R8, c[0x0][0x3a0] ;  /* 0x0000e800ff087b82 */ /* 0x000e620000000a00 */
[----:B------:R-:W-:Y:S01]  /*0100*/  IMAD.MOV.U32 R2, RZ, RZ, 0x1 ;  /* 0x00000001ff027424 */ /* 0x000fe200078e00ff */
[----:B0-----:R-:W1:Y:S05]  /*0110*/  MUFU.RCP64H R3, UR4 ;  /* 0x0000000400037d08 */ /* 0x001e6a0008001800 */
[----:B-1----:R-:W-:-:S08]  /*0120*/  DFMA R6, R2, -R8, 1 ;  /* 0x3ff000000206742b */ /* 0x002fd00000000808 */
[----:B------:R-:W-:-:S08]  /*0130*/  DFMA R6, R6, R6, R6 ;  /* 0x000000060606722b */ /* 0x000fd00000000006 */
[----:B------:R-:W-:-:S08]  /*0140*/  DFMA R6, R2, R6, R2 ;  /* 0x000000060206722b */ /* 0x000fd00000000002 */
[----:B------:R-:W-:-:S08]  /*0150*/  DFMA R2, R6, -R8, 1 ;  /* 0x3ff000000602742b */ /* 0x000fd00000000808 */
[----:B------:R-:W-:-:S08]  /*0160*/  DFMA R2, R6, R2, R6 ;  /* 0x000000020602722b */ /* 0x000fd00000000006 */
[----:B------:R-:W-:-:S08]  /*0170*/  DMUL R6, R2, 4 ;  /* 0x4010000002067828 */ /* 0x000fd00000000000 */
[----:B------:R-:W-:-:S08]  /*0180*/  DFMA R8, R6, -R8, 4 ;  /* 0x401000000608742b */ /* 0x000fd00000000808 */
[----:B------:R-:W-:-:S10]  /*0190*/  DFMA R2, R2, R8, R6 ;  /* 0x000000080202722b */ /* 0x000fd40000000006 */
[----:B------:R-:W-:-:S05]  /*01a0*/  FFMA R4, RZ, UR4, R3 ;  /* 0x00000004ff047c23 */ /* 0x000fca0008000003 */
[----:B------:R-:W-:-:S13]  /*01b0*/  FSETP.GT.AND P0, PT, |R4|, 1.469367938527859385e-39, PT ;  /* 0x001000000400780b */ /* 0x000fda0003f04200 */
[----:B------:R-:W-:Y:S05]  /*01c0*/  @P0 BRA `(.L_x_61) ;  /* 0x0000000000240947 */ /* 0x000fea0003800000 */
[----:B------:R-:W0:Y:S01]  /*01d0*/  LDCU.64 UR4, c[0x0][0x3a0] ;  /* 0x00007400ff0477ac */ /* 0x000e220008000a00 */
[----:B------:R-:W-:Y:S01]  /*01e0*/  IMAD.MOV.U32 R16, RZ, RZ, RZ ;  /* 0x000000ffff107224 */ /* 0x000fe200078e00ff */
[----:B------:R-:W-:Y:S01]  /*01f0*/  MOV R4, 0x240 ;  /* 0x0000024000047802 */ /* 0x000fe20000000f00 */
[----:B------:R-:W-:Y:S02]  /*0200*/  IMAD.MOV.U32 R17, RZ, RZ, 0x40100000 ;  /* 0x40100000ff117424 */ /* 0x000fe400078e00ff */
[----:B0-----:R-:W-:Y:S02]  /*0210*/  IMAD.U32 R8, RZ, RZ, UR4 ;  /* 0x00000004ff087e24 */ /* 0x001fe4000f8e00ff */
[----:B------:R-:W-:-:S07]  /*0220*/  IMAD.U32 R9, RZ, RZ, UR5 ;  /* 0x00000005ff097e24 */ /* 0x000fce000f8e00ff */
[----:B------:R-:W-:Y:S05]  /*0230*/  CALL.REL.NOINC `($__internal_1_$__cuda_sm20_div_rn_f64_full) ;  /* 0x0000003800487944 */ /* 0x000fea0003c00000 */
[----:B------:R-:W-:Y:S02]  /*0240*/  IMAD.MOV.U32 R2, RZ, RZ, R8 ;  /* 0x000000ffff027224 */ /* 0x000fe400078e0008 */
[----:B------:R-:W-:-:S07]  /*0250*/  IMAD.MOV.U32 R3, RZ, RZ, R9 ;  /* 0x000000ffff037224 */ /* 0x000fce00078e0009 */
.L_x_61:
[----:B------:R-:W0:Y:S01]  /*0260*/  LDCU.64 UR4, c[0x0][0x388] ;  /* 0x00007100ff0477ac */ /* 0x000e220008000a00 */
[----:B------:R-:W-:Y:S01]  /*0270*/  IMAD.MOV.U32 R6, RZ, RZ, 0x1 ;  /* 0x00000001ff067424 */ /* 0x000fe200078e00ff */
[----:B------:R-:W-:Y:S01]  /*0280*/  BSSY.RECONVERGENT B0, `(.L_x_62) ;  /* 0x0000019000007945 */ /* 0x000fe20003800200 */
[----:B0-----:R-:W0:Y:S08]  /*0290*/  I2F.F64 R14, UR4 ;  /* 0x00000004000e7d12 */ /* 0x001e300008201c00 */
[----:B------:R-:W1:Y:S01]  /*02a0*/  I2F.F64.U32 R12, UR5 ;  /* 0x00000005000c7d12 */ /* 0x000e620008201800 */
[----:B------:R-:W2:Y:S07]  /*02b0*/  LDCU.64 UR4, c[0x0][0x390] ;  /* 0x00007200ff0477ac */ /* 0x000eae0008000a00 */
[----:B0-----:R-:W0:Y:S01]  /*02c0*/  MUFU.RCP64H R7, R15 ;  /* 0x0000000f00077308 */ /* 0x001e220000001800 */
[----:B-1----:R-:W-:-:S02]  /*02d0*/  DMUL R16, R12, R2 ;  /* 0x000000020c107228 */ /* 0x002fc40000000000 */
[----:B--2---:R-:W-:Y:S02]  /*02e0*/  DADD R10, -R2, UR4 ;  /* 0x00000004020a7e29 */ /* 0x004fe40008000100 */
[----:B0-----:R-:W-:-:S06]  /*02f0*/  DFMA R8, -R14, R6, 1 ;  /* 0x3ff000000e08742b */ /* 0x001fcc0000000106 */
[----:B------:R-:W-:Y:S02]  /*0300*/  FSETP.GEU.AND P1, PT, |R17|, 6.5827683646048100446e-37, PT ;  /* 0x036000001100780b */ /* 0x000fe40003f2e200 */
[----:B------:R-:W-:-:S08]  /*0310*/  DFMA R8, R8, R8, R8 ;  /* 0x000000080808722b */ /* 0x000fd00000000008 */
[----:B------:R-:W-:-:S08]  /*0320*/  DFMA R8, R6, R8, R6 ;  /* 0x000000080608722b */ /* 0x000fd00000000006 */
[----:B------:R-:W-:-:S08]  /*0330*/  DFMA R6, -R14, R8, 1 ;  /* 0x3ff000000e06742b */ /* 0x000fd00000000108 */
[----:B------:R-:W-:-:S08]  /*0340*/  DFMA R6, R8, R6, R8 ;  /* 0x000000060806722b */ /* 0x000fd00000000008 */
[----:B------:R-:W-:-:S08]  /*0350*/  DMUL R30, R16, R6 ;  /* 0x00000006101e7228 */ /* 0x000fd00000000000 */
[----:B------:R-:W-:-:S08]  /*0360*/  DFMA R8, -R14, R30, R16 ;  /* 0x0000001e0e08722b */ /* 0x000fd00000000110 */
[----:B------:R-:W-:-:S10]  /*0370*/  DFMA R30, R6, R8, R30 ;  /* 0x00000008061e722b */ /* 0x000fd4000000001e */
[----:B------:R-:W-:-:S05]  /*0380*/  FFMA R4, RZ, R15, R31 ;  /* 0x0000000fff047223 */ /* 0x000fca000000001f */
[----:B------:R-:W-:-:S13]  /*0390*/  FSETP.GT.AND P0, PT, |R4|, 1.469367938527859385e-39, PT ;  /* 0x001000000400780b */ /* 0x000fda0003f04200 */
[----:B------:R-:W-:Y:S05]  /*03a0*/  @P0 BRA P1, `(.L_x_63) ;  /* 0x0000000000180947 */ /* 0x000fea0000800000 */
[----:B------:R-:W-:Y:S01]  /*03b0*/  IMAD.MOV.U32 R8, RZ, RZ, R14 ;  /* 0x000000ffff087224 */ /* 0x000fe200078e000e */
[----:B------:R-:W-:Y:S01]  /*03c0*/  MOV R4, 0x3f0 ;  /* 0x000003f000047802 */ /* 0x000fe20000000f00 */
[----:B------:R-:W-:-:S07]  /*03d0*/  IMAD.MOV.U32 R9, RZ, RZ, R15 ;  /* 0x000000ffff097224 */ /* 0x000fce00078e000f */
[----:B------:R-:W-:Y:S05]  /*03e0*/  CALL.REL.NOINC `($__internal_1_$__cuda_sm20_div_rn_f64_full) ;  /* 0x0000003400dc7944 */ /* 0x000fea0003c00000 */
[----:B------:R-:W-:Y:S02]  /*03f0*/  IMAD.MOV.U32 R30, RZ, RZ, R8 ;  /* 0x000000ffff1e7224 */ /* 0x000fe400078e0008 */
[----:B------:R-:W-:-:S07]  /*0400*/  IMAD.MOV.U32 R31, RZ, RZ, R9 ;  /* 0x000000ffff1f7224 */ /* 0x000fce00078e0009 */
.L_x_63:
[----:B------:R-:W-:Y:S05]  /*0410*/  BSYNC.RECONVERGENT B0 ;  /* 0x0000000000007941 */ /* 0x000fea0003800200 */
.L_x_62:
[----:B------:R-:W0:Y:S01]  /*0420*/  LDCU UR4, c[0x0][0x388] ;  /* 0x00007100ff0477ac */ /* 0x000e220008000800 */
[----:B------:R-:W-:Y:S01]  /*0430*/  IMAD.MOV.U32 R16, RZ, RZ, 0x1 ;  /* 0x00000001ff107424 */ /* 0x000fe200078e00ff */
[----:B------:R-:W-:Y:S01]  /*0440*/  DADD R2, R2, R2 ;  /* 0x0000000002027229 */ /* 0x000fe20000000002 */
[----:B------:R-:W-:Y:S01]  /*0450*/  BSSY.RECONVERGENT B0, `(.L_x_64) ;  /* 0x000001a000007945 */ /* 0x000fe20003800200 */
[----:B0-----:R-:W-:-:S09]  /*0460*/  UIADD3 UR4, UPT, UPT, UR4, -0x1, URZ ;  /* 0xffffffff04047890 */ /* 0x001fd2000fffe0ff */
[----:B------:R-:W0:Y:S02]  /*0470*/  I2F.F64 R8, UR4 ;  /* 0x0000000400087d12 */ /* 0x000e240008201c00 */
[----:B------:R-:W1:Y:S06]  /*0480*/  LDCU.64 UR4, c[0x0][0x398] ;  /* 0x00007300ff0477ac */ /* 0x000e6c0008000a00 */
[----:B0-----:R-:W0:Y:S01]  /*0490*/  MUFU.RCP64H R17, R9 ;  /* 0x0000000900117308 */ /* 0x001e220000001800 */
[----:B-1----:R-:W-:Y:S02]  /*04a0*/  DADD R30, -R30, UR4 ;  /* 0x000000041e1e7e29 */ /* 0x002fe40008000100 */
[----:B0-----:R-:W-:-:S08]  /*04b0*/  DFMA R6, -R8, R16, 1 ;  /* 0x3ff000000806742b */ /* 0x001fd00000000110 */
[----:B------:R-:W-:Y:S02]  /*04c0*/  DFMA R18, R6, R6, R6 ;  /* 0x000000060612722b */ /* 0x000fe40000000006 */
[----:B------:R-:W0:Y:S06]  /*04d0*/  I2F.F64 R6, R0 ;  /* 0x0000000000067312 */ /* 0x000e2c0000201c00 */
[----:B------:R-:W-:-:S08]  /*04e0*/  DFMA R18, R16, R18, R16 ;  /* 0x000000121012722b */ /* 0x000fd00000000010 */
[----:B------:R-:W-:Y:S02]  /*04f0*/  DFMA R16, -R8, R18, 1 ;  /* 0x3ff000000810742b */ /* 0x000fe40000000112 */
[----:B0-----:R-:W-:-:S06]  /*0500*/  DMUL R20, R2, R6 ;  /* 0x0000000602147228 */ /* 0x001fcc0000000000 */
[----:B------:R-:W-:-:S04]  /*0510*/  DFMA R16, R18, R16, R18 ;  /* 0x000000101210722b */ /* 0x000fc80000000012 */
[----:B------:R-:W-:-:S04]  /*0520*/  FSETP.GEU.AND P1, PT, |R21|, 6.5827683646048100446e-37, PT ;  /* 0x036000001500780b */ /* 0x000fc80003f2e200 */
        /* <DEDUP_REMOVED lines=12> */
.L_x_65:
[----:B------:R-:W-:Y:S05]  /*05f0*/  BSYNC.RECONVERGENT B0 ;  /* 0x0000000000007941 */ /* 0x000fea0003800200 */
.L_x_64:
[----:B------:R-:W0:Y:S01]  /*0600*/  MUFU.RCP64H R9, R15 ;  /* 0x0000000f00097308 */ /* 0x000e220000001800 */
[----:B------:R-:W-:Y:S01]  /*0610*/  IMAD.MOV.U32 R8, RZ, RZ, 0x1 ;  /* 0x00000001ff087424 */ /* 0x000fe200078e00ff */
[----:B------:R-:W-:Y:S01]  /*0620*/  DMUL R12, R12, R2 ;  /* 0x000000020c0c7228 */ /* 0x000fe20000000000 */
[----:B------:R-:W-:Y:S01]  /*0630*/  BSSY.RECONVERGENT B0, `(.L_x_66) ;  /* 0x0000016000007945 */ /* 0x000fe20003800200 */
[----:B------:R-:W-:-:S08]  /*0640*/  DADD R10, R10, R6 ;  /* 0x000000000a0a7229 */ /* 0x000fd00000000006 */
[----:B------:R-:W-:Y:S01]  /*0650*/  FSETP.GEU.AND P1, PT, |R13|, 6.5827683646048100446e-37, PT ;  /* 0x036000000d00780b */ /* 0x000fe20003f2e200 */
[----:B0-----:R-:W-:-:S08]  /*0660*/  DFMA R16, -R14, R8, 1 ;  /* 0x3ff000000e10742b */ /* 0x001fd00000000108 */
        /* <DEDUP_REMOVED lines=12> */
[----:B------:R-:W-:Y:S02]  /*0730*/  IMAD.MOV.U32 R17, RZ, RZ, R13 ;  /* 0x000000ffff117224 */ /* 0x000fe400078e000d */
[----:B------:R-:W-:Y:S02]  /*0740*/  IMAD.MOV.U32 R8, RZ, RZ, R14 ;  /* 0x000000ffff087224 */ /* 0x000fe400078e000e */
[----:B------:R-:W-:-:S07]  /*0750*/  IMAD.MOV.U32 R9, RZ, RZ, R15 ;  /* 0x000000ffff097224 */ /* 0x000fce00078e000f */
[----:B------:R-:W-:Y:S05]  /*0760*/  CALL.REL.NOINC `($__internal_1_$__cuda_sm20_div_rn_f64_full) ;  /* 0x0000003000fc7944 */ /* 0x000fea0003c00000 */
[----:B------:R-:W-:Y:S02]  /*0770*/  IMAD.MOV.U32 R2, RZ, RZ, R8 ;  /* 0x000000ffff027224 */ /* 0x000fe400078e0008 */
[----:B------:R-:W-:-:S07]  /*0780*/  IMAD.MOV.U32 R3, RZ, RZ, R9 ;  /* 0x000000ffff037224 */ /* 0x000fce00078e0009 */
.L_x_67:
[----:B------:R-:W-:Y:S05]  /*0790*/  BSYNC.RECONVERGENT B0 ;  /* 0x0000000000007941 */ /* 0x000fea0003800200 */
.L_x_66:
[----:B------:R-:W0:Y:S01]  /*07a0*/  LDCU UR4, c[0x0][0x38c] ;  /* 0x00007180ff0477ac */ /* 0x000e220008000800 */
[----:B------:R-:W-:Y:S01]  /*07b0*/  IMAD.MOV.U32 R12, RZ, RZ, 0x1 ;  /* 0x00000001ff0c7424 */ /* 0x000fe200078e00ff */
[----:B------:R-:W-:Y:S01]  /*07c0*/  BSSY.RECONVERGENT B0, `(.L_x_68) ;  /* 0x0000018000007945 */ /* 0x000fe20003800200 */
[----:B0-----:R-:W-:-:S09]  /*07d0*/  UIADD3 UR4, UPT, UPT, UR4, -0x1, URZ ;  /* 0xffffffff04047890 */ /* 0x001fd2000fffe0ff */
[----:B------:R-:W0:Y:S08]  /*07e0*/  I2F.F64.U32 R6, UR4 ;  /* 0x0000000400067d12 */ /* 0x000e300008201800 */
[----:B0-----:R-:W0:Y:S02]  /*07f0*/  MUFU.RCP64H R13, R7 ;  /* 0x00000007000d7308 */ /* 0x001e240000001800 */
[----:B0-----:R-:W-:-:S08]  /*0800*/  DFMA R8, -R6, R12, 1 ;  /* 0x3ff000000608742b */ /* 0x001fd0000000010c */
[----:B------:R-:W-:Y:S02]  /*0810*/  DFMA R14, R8, R8, R8 ;  /* 0x00000008080e722b */ /* 0x000fe40000000008 */
[----:B------:R-:W0:Y:S06]  /*0820*/  I2F.F64.U32 R8, R5 ;  /* 0x0000000500087312 */ /* 0x000e2c0000201800 */
        /* <DEDUP_REMOVED lines=17> */
.L_x_69:
[----:B------:R-:W-:Y:S05]  /*0940*/  BSYNC.RECONVERGENT B0 ;  /* 0x0000000000007941 */ /* 0x000fea0003800200 */
.L_x_68:
[----:B------:R-:W0:Y:S01]  /*0950*/  LDCU UR4, c[0x0][0x3bc] ;  /* 0x00007780ff0477ac */ /* 0x000e220008000800 */
[----:B------:R-:W-:Y:S01]  /*0960*/  DADD R30, R30, R2 ;  /* 0x000000001e1e7229 */ /* 0x000fe20000000002 */
[----:B------:R-:W-:Y:S01]  /*0970*/  IMAD.MOV.U32 R22, RZ, RZ, RZ ;  /* 0x000000ffff167224 */ /* 0x000fe200078e00ff */
[----:B------:R-:W1:Y:S01]  /*0980*/  LDCU.64 UR6, c[0x0][0x358] ;  /* 0x00006b00ff0677ac */ /* 0x000e620008000a00 */
[----:B0-----:R-:W-:-:S09]  /*0990*/  UISETP.GT.AND UP0, UPT, UR4, 0x1, UPT ;  /* 0x000000010400788c */ /* 0x001fd2000bf04270 */
[----:B-1----:R-:W-:Y:S05]  /*09a0*/  BRA.U UP0, `(.L_x_70) ;  /* 0x0000000900b47547 */ /* 0x002fea000b800000 */
[----:B------:R-:W-:Y:S01]  /*09b0*/  UISETP.LT.U32.AND UP0, UPT, UR4, 0x2, UPT ;  /* 0x000000020400788c */ /* 0x000fe2000bf01070 */
[----:B------:R-:W-:Y:S03]  /*09c0*/  BSSY.RECONVERGENT B0, `(.L_x_71) ;  /* 0x00000aa000007945 */ /* 0x000fe60003800200 */
[----:B------:R-:W-:-:S04]  /*09d0*/  USEL UR4, UR4, 0x2, UP0 ;  /* 0x0000000204047887 */ /* 0x000fc80008000000 */
[----:B------:R-:W-:-:S12]  /*09e0*/  USHF.L.U32 UR4, UR4, 0x2, URZ ;  /* 0x0000000204047899 */ /* 0x000fd800080006ff */
[----:B------:R-:W0:Y:S02]  /*09f0*/  LDCU UR4, c[0x2][UR4] ;  /* 0x00800000040477ac */ /* 0x000e240008000800 */
[----:B0-----:R-:W-:-:S10]  /*0a00*/  USHF.R.S32.HI UR5, URZ, 0x1f, UR4 ;  /* 0x0000001fff057899 */ /* 0x001fd40008011404 */
.L_x_154:
[----:B------:R-:W-:Y:S05]  /*0a10*/  BRXU UR4 -0xa20                                                                                                  (*"BRANCH_TARGETS .L_x_155,.L_x_156,.L_x_78"*) ;  /* 0xfffffff404787958 */ /* 0x000fea000b83ffff */
.L_x_156:
[----:B------:R-:W0:Y:S02]  /*0a20*/  LDC.64 R8, c[0x0][0x3c8] ;  /* 0x0000f200ff087b82 */ /* 0x000e240000000a00 */
[----:B0-----:R-:W-:-:S08]  /*0a30*/  DMUL R8, R8, 0.5 ;  /* 0x3fe0000008087828 */ /* 0x001fd00000000000 */
[----:B------:R-:W-:-:S14]  /*0a40*/  DSETP.NEU.AND P0, PT, |R8|, +INF , PT ;  /* 0x7ff000000800742a */ /* 0x000fdc0003f0d200 */
[----:B------:R-:W-:Y:S01]  /*0a50*/  @!P0 DMUL R6, RZ, R8 ;  /* 0x00000008ff068228 */ /* 0x000fe20000000000 */
[----:B------:R-:W-:Y:S01]  /*0a60*/  @!P0 IMAD.MOV.U32 R2, RZ, RZ, RZ ;  /* 0x000000ffff028224 */ /* 0x000fe200078e00ff */
[----:B------:R-:W-:Y:S09]  /*0a70*/  @!P0 BRA `(.L_x_72) ;  /* 0x0000000000508947 */ /* 0x000ff20003800000 */
[----:B------:R-:W-:Y:S01]  /*0a80*/  UMOV UR4, 0x6dc9c883 ;  /* 0x6dc9c88300047882 */ /* 0x000fe20000000000 */
[----:B------:R-:W-:Y:S01]  /*0a90*/  UMOV UR5, 0x3fe45f30 ;  /* 0x3fe45f3000057882 */ /* 0x000fe20000000000 */
[C---:B------:R-:W-:Y:S02]  /*0aa0*/  DSETP.GE.AND P0, PT, |R8|.reuse, 2.14748364800000000000e+09, PT ;  /* 0x41e000000800742a */ /* 0x040fe40003f06200 */
[----:B------:R-:W-:Y:S01]  /*0ab0*/  DMUL R2, R8, UR4 ;  /* 0x0000000408027c28 */ /* 0x000fe20008000000 */
[----:B------:R-:W-:Y:S01]  /*0ac0*/  UMOV UR4, 0x54442d18 ;  /* 0x54442d1800047882 */ /* 0x000fe20000000000 */
[----:B------:R-:W-:-:S08]  /*0ad0*/  UMOV UR5, 0x3ff921fb ;  /* 0x3ff921fb00057882 */ /* 0x000fd00000000000 */
[----:B------:R-:W0:Y:S08]  /*0ae0*/  F2I.F64 R2, R2 ;  /* 0x0000000200027311 */ /* 0x000e300000301100 */
[----:B0-----:R-:W0:Y:S02]  /*0af0*/  I2F.F64 R6, R2 ;  /* 0x0000000200067312 */ /* 0x001e240000201c00 */
[----:B0-----:R-:W-:Y:S01]  /*0b00*/  DFMA R12, R6, -UR4, R8 ;  /* 0x80000004060c7c2b */ /* 0x001fe20008000008 */
[----:B------:R-:W-:Y:S01]  /*0b10*/  UMOV UR4, 0x33145c00 ;  /* 0x33145c0000047882 */ /* 0x000fe20000000000 */
[----:B------:R-:W-:-:S06]  /*0b20*/  UMOV UR5, 0x3c91a626 ;  /* 0x3c91a62600057882 */ /* 0x000fcc0000000000 */
[----:B------:R-:W-:Y:S01]  /*0b30*/  DFMA R12, R6, -UR4, R12 ;  /* 0x80000004060c7c2b */ /* 0x000fe2000800000c */
[----:B------:R-:W-:Y:S01]  /*0b40*/  UMOV UR4, 0x252049c0 ;  /* 0x252049c000047882 */ /* 0x000fe20000000000 */
[----:B------:R-:W-:-:S06]  /*0b50*/  UMOV UR5, 0x397b839a ;  /* 0x397b839a00057882 */ /* 0x000fcc0000000000 */
[----:B------:R-:W-:Y:S01]  /*0b60*/  DFMA R6, R6, -UR4, R12 ;  /* 0x8000000406067c2b */ /* 0x000fe2000800000c */
[----:B------:R-:W-:Y:S10]  /*0b70*/  @!P0 BRA `(.L_x_72) ;  /* 0x0000000000108947 */ /* 0x000ff40003800000 */
[----:B------:R-:W-:Y:S01]  /*0b80*/  IMAD.MOV.U32 R6, RZ, RZ, R8 ;  /* 0x000000ffff067224 */ /* 0x000fe200078e0008 */
[----:B------:R-:W-:Y:S01]  /*0b90*/  MOV R14, 0xbc0 ;  /* 0x00000bc0000e7802 */ /* 0x000fe20000000f00 */
[----:B------:R-:W-:-:S07]  /*0ba0*/  IMAD.MOV.U32 R23, RZ, RZ, R9 ;  /* 0x000000ffff177224 */ /* 0x000fce00078e0009 */
[----:B------:R-:W-:Y:S05]  /*0bb0*/  CALL.REL.NOINC `($_Z27mandelbrot_kernel_optimizedP6uchar3ii13FractalParams$__internal_trig_reduction_slowpathd) ;  /* 0x0000003c00047944 */ /* 0x000fea0003c00000 */
.L_x_72:
[----:B------:R-:W0:Y:S01]  /*0bc0*/  LDCU.64 UR4, c[0x4][0x10] ;  /* 0x01000200ff0477ac */ /* 0x000e220008000a00 */
[----:B------:R-:W-:-:S05]  /*0bd0*/  IMAD.SHL.U32 R3, R2, 0x40, RZ ;  /* 0x0000004002037824 */ /* 0x000fca00078e00ff */
[----:B------:R-:W-:-:S04]  /*0be0*/  LOP3.LUT R3, R3, 0x40, RZ, 0xc0, !PT ;  /* 0x0000004003037812 */ /* 0x000fc800078ec0ff */
[----:B0-----:R-:W-:-:S05]  /*0bf0*/  IADD3 R20, P0, PT, R3, UR4, RZ ;  /* 0x0000000403147c10 */ /* 0x001fca000ff1e0ff */
[----:B------:R-:W-:Y:S01]  /*0c00*/  IMAD.X R21, RZ, RZ, UR5, P0 ;  /* 0x00000005ff157e24 */ /* 0x000fe200080e06ff */
[----:B------:R-:W-:Y:S01]  /*0c10*/  LOP3.LUT R3, R2, 0x1, RZ, 0xc0, !PT ;  /* 0x0000000102037812 */ /* 0x000fe200078ec0ff */
[----:B------:R-:W-:Y:S01]  /*0c20*/  IMAD.MOV.U32 R28, RZ, RZ, 0x20fd8164 ;  /* 0x20fd8164ff1c7424 */ /* 0x000fe200078e00ff */
[----:B------:R-:W-:Y:S01]  /*0c30*/  DMUL R8, R6, R6 ;  /* 0x0000000606087228 */ /* 0x000fe20000000000 */
[----:B------:R-:W0:Y:S01]  /*0c40*/  LDCU.64 UR4, c[0x0][0x3c8] ;  /* 0x00007900ff0477ac */ /* 0x000e220008000a00 */
[----:B------:R-:W2:Y:S04]  /*0c50*/  LDG.E.128.CONSTANT R12, desc[UR6][R20.64] ;  /* 0x00000006140c7981 */ /* 0x000ea8000c1e9d00 */
[----:B------:R-:W3:Y:S04]  /*0c60*/  LDG.E.128.CONSTANT R16, desc[UR6][R20.64+0x10] ;  /* 0x0000100614107981 */ /* 0x000ee8000c1e9d00 */
[----:B------:R-:W4:Y:S01]  /*0c70*/  LDG.E.128.CONSTANT R24, desc[UR6][R20.64+0x20] ;  /* 0x0000200614187981 */ /* 0x000f22000c1e9d00 */
[----:B------:R-:W-:-:S02]  /*0c80*/  ISETP.NE.U32.AND P0, PT, R3, 0x1, PT ;  /* 0x000000010300780c */ /* 0x000fc40003f05070 */
[----:B------:R-:W-:Y:S02]  /*0c90*/  MOV R3, 0x3da8ff83 ;  /* 0x3da8ff8300037802 */ /* 0x000fe40000000f00 */
[----:B------:R-:W-:Y:S02]  /*0ca0*/  FSEL R28, R28, -8.06006814911005101289e+34, !P0 ;  /* 0xf9785eba1c1c7808 */ /* 0x000fe40004000000 */
[----:B------:R-:W-:-:S06]  /*0cb0*/  FSEL R29, -R3, 0.11223486810922622681, !P0 ;  /* 0x3de5db65031d7808 */ /* 0x000fcc0004000100 */
[----:B--2---:R-:W-:-:S08]  /*0cc0*/  DFMA R12, R8, R28, R12 ;  /* 0x0000001c080c722b */ /* 0x004fd0000000000c */
[----:B------:R-:W-:-:S08]  /*0cd0*/  DFMA R12, R8, R12, R14 ;  /* 0x0000000c080c722b */ /* 0x000fd0000000000e */
[----:B---3--:R-:W-:-:S08]  /*0ce0*/  DFMA R12, R8, R12, R16 ;  /* 0x0000000c080c722b */ /* 0x008fd00000000010 */
[----:B------:R-:W-:-:S08]  /*0cf0*/  DFMA R12, R8, R12, R18 ;  /* 0x0000000c080c722b */ /* 0x000fd00000000012 */
[----:B----4-:R-:W-:-:S08]  /*0d00*/  DFMA R12, R8, R12, R24 ;  /* 0x0000000c080c722b */ /* 0x010fd00000000018 */
[----:B------:R-:W-:-:S08]  /*0d10*/  DFMA R12, R8, R12, R26 ;  /* 0x0000000c080c722b */ /* 0x000fd0000000001a */
[----:B------:R-:W-:Y:S02]  /*0d20*/  DFMA R14, R12, R6, R6 ;  /* 0x000000060c0e722b */ /* 0x000fe40000000006 */
[----:B------:R-:W-:Y:S01]  /*0d30*/  DFMA R8, R8, R12, 1 ;  /* 0x3ff000000808742b */ /* 0x000fe2000000000c */
[----:B------:R-:W-:Y:S02]  /*0d40*/  IMAD.MOV.U32 R6, RZ, RZ, 0x33333333 ;  /* 0x33333333ff067424 */ /* 0x000fe400078e00ff */
[----:B------:R-:W-:-:S06]  /*0d50*/  IMAD.MOV.U32 R7, RZ, RZ, 0x3fd33333 ;  /* 0x3fd33333ff077424 */ /* 0x000fcc00078e00ff */
[----:B0-----:R-:W-:Y:S01]  /*0d60*/  DMUL R6, R6, UR4 ;  /* 0x0000000406067c28 */ /* 0x001fe20008000000 */
[----:B------:R-:W-:Y:S01]  /*0d70*/  FSEL R12, R8, R14, !P0 ;  /* 0x0000000e080c7208 */ /* 0x000fe20004000000 */
[----:B------:R-:W0:Y:S01]  /*0d80*/  LDCU.64 UR4, c[0x0][0x3a8] ;  /* 0x00007500ff0477ac */ /* 0x000e220008000a00 */
[----:B------:R-:W-:Y:S02]  /*0d90*/  FSEL R13, R9, R15, !P0 ;  /* 0x0000000f090d7208 */ /* 0x000fe40004000000 */
[----:B------:R-:W-:-:S03]  /*0da0*/  LOP3.LUT P0, RZ, R2, 0x2, RZ, 0xc0, !PT ;  /* 0x0000000202ff7812 */ /* 0x000fc6000780c0ff */
[----:B------:R-:W-:Y:S02]  /*0db0*/  DSETP.NEU.AND P1, PT, |R6|, +INF , PT ;  /* 0x7ff000000600742a */ /* 0x000fe40003f2d200 */
[----:B------:R-:W-:-:S10]  /*0dc0*/  DADD R8, RZ, -R12 ;  /* 0x00000000ff087229 */ /* 0x000fd4000000080c */
[----:B------:R-:W-:Y:S01]  /*0dd0*/  FSEL R20, R12, R8, !P0 ;  /* 0x000000080c147208 */ /* 0x000fe20004000000 */
[----:B------:R-:W-:Y:S01]  /*0de0*/  IMAD.MOV.U32 R8, RZ, RZ, -0x66666666 ;  /* 0x9999999aff087424 */ /* 0x000fe200078e00ff */
[----:B------:R-:W-:Y:S01]  /*0df0*/  FSEL R21, R13, R9, !P0 ;  /* 0x000000090d157208 */ /* 0x000fe20004000000 */
[----:B------:R-:W-:Y:S01]  /*0e00*/  IMAD.MOV.U32 R9, RZ, RZ, 0x3fb99999 ;  /* 0x3fb99999ff097424 */ /* 0x000fe200078e00ff */
[----:B------:R-:W-:Y:S01]  /*0e10*/  @!P1 DMUL R2, RZ, R6 ;  /* 0x00000006ff029228 */ /* 0x000fe20000000000 */
[----:B------:R-:W-:-:S04]  /*0e20*/  @!P1 IMAD.MOV.U32 R4, RZ, RZ, 0x1 ;  /* 0x00000001ff049424 */ /* 0x000fc800078e00ff */
[----:B0-----:R-:W-:Y:S01]  /*0e30*/  DFMA R20, R20, R8, UR4 ;  /* 0x0000000414147e2b */ /* 0x001fe20008000008 */
[----:B------:R-:W-:Y:S10]  /*0e40*/  @!P1 BRA `(.L_x_73) ;  /* 0x00000000005c9947 */ /* 0x000ff40003800000 */
[----:B------:R-:W-:Y:S01]  /*0e50*/  UMOV UR4, 0x6dc9c883 ;  /* 0x6dc9c88300047882 */ /* 0x000fe20000000000 */
[----:B------:R-:W-:Y:S01]  /*0e60*/  UMOV UR5, 0x3fe45f30 ;  /* 0x3fe45f3000057882 */ /* 0x000fe20000000000 */
[C---:B------:R-:W-:Y:S02]  /*0e70*/  DSETP.GE.AND P0, PT, |R6|.reuse, 2.14748364800000000000e+09, PT ;  /* 0x41e000000600742a */ /* 0x040fe40003f06200 */
[----:B------:R-:W-:Y:S01]  /*0e80*/  DMUL R8, R6, UR4 ;  /* 0x0000000406087c28 */ /* 0x000fe20008000000 */
[----:B------:R-:W-:Y:S01]  /*0e90*/  UMOV UR4, 0x54442d18 ;  /* 0x54442d1800047882 */ /* 0x000fe20000000000 */
[----:B------:R-:W-:-:S04]  /*0ea0*/  UMOV UR5, 0x3ff921fb ;  /* 0x3ff921fb00057882 */ /* 0x000fc80000000000 */
        /* <DEDUP_REMOVED lines=11> */
[----:B------:R-:W-:-:S07]  /*0f60*/  MOV R14, 0xf80 ;  /* 0x00000f80000e7802 */ /* 0x000fce0000000f00 */
[----:B------:R-:W-:Y:S05]  /*0f70*/  CALL.REL.NOINC `($_Z27mandelbrot_kernel_optimizedP6uchar3ii13FractalParams$__internal_trig_reduction_slowpathd) ;  /* 0x0000003800147944 */ /* 0x000fea0003c00000 */
[----:B------:R-:W-:Y:S02]  /*0f80*/  IMAD.MOV.U32 R4, RZ, RZ, R2 ;  /* 0x000000ffff047224 */ /* 0x000fe400078e0002 */
[----:B------:R-:W-:Y:S02]  /*0f90*/  IMAD.MOV.U32 R2, RZ, RZ, R6 ;  /* 0x000000ffff027224 */ /* 0x000fe400078e0006 */
[----:B------:R-:W-:-:S07]  /*0fa0*/  IMAD.MOV.U32 R3, RZ, RZ, R7 ;  /* 0x000000ffff037224 */ /* 0x000fce00078e0007 */
.L_x_74:
[----:B------:R-:W-:-:S07]  /*0fb0*/  VIADD R4, R4, 0x1 ;  /* 0x0000000104047836 */ /* 0x000fce0000000000 */
.L_x_73:
[----:B------:R-:W0:Y:S01]  /*0fc0*/  LDCU.64 UR4, c[0x4][0x10] ;  /* 0x01000200ff0477ac */ /* 0x000e220008000a00 */
[----:B------:R-:W-:-:S05]  /*0fd0*/  IMAD.SHL.U32 R6, R4, 0x40, RZ ;  /* 0x0000004004067824 */ /* 0x000fca00078e00ff */
[----:B------:R-:W-:-:S04]  /*0fe0*/  LOP3.LUT R6, R6, 0x40, RZ, 0xc0, !PT ;  /* 0x0000004006067812 */ /* 0x000fc800078ec0ff */
[----:B0-----:R-:W-:-:S05]  /*0ff0*/  IADD3 R8, P0, PT, R6, UR4, RZ ;  /* 0x0000000406087c10 */ /* 0x001fca000ff1e0ff */
[----:B------:R-:W-:Y:S01]  /*1000*/  IMAD.X R9, RZ, RZ, UR5, P0 ;  /* 0x00000005ff097e24 */ /* 0x000fe200080e06ff */
[----:B------:R-:W-:Y:S01]  /*1010*/  LOP3.LUT R6, R4, 0x1, RZ, 0xc0, !PT ;  /* 0x0000000104067812 */ /* 0x000fe200078ec0ff */
[----:B------:R-:W-:Y:S01]  /*1020*/  IMAD.MOV.U32 R28, RZ, RZ, 0x20fd8164 ;  /* 0x20fd8164ff1c7424 */ /* 0x000fe200078e00ff */
[----:B------:R-:W0:Y:S02]  /*1030*/  LDCU.64 UR4, c[0x0][0x3b0] ;  /* 0x00007600ff0477ac */ /* 0x000e240008000a00 */
[----:B------:R-:W2:Y:S04]  /*1040*/  LDG.E.128.CONSTANT R12, desc[UR6][R8.64] ;  /* 0x00000006080c7981 */ /* 0x000ea8000c1e9d00 */
[----:B------:R-:W3:Y:S04]  /*1050*/  LDG.E.128.CONSTANT R16, desc[UR6][R8.64+0x10] ;  /* 0x0000100608107981 */ /* 0x000ee8000c1e9d00 */
[----:B------:R1:W4:Y:S01]  /*1060*/  LDG.E.128.CONSTANT R24, desc[UR6][R8.64+0x20] ;  /* 0x0000200608187981 */ /* 0x000322000c1e9d00 */
[----:B------:R-:W-:Y:S01]  /*1070*/  ISETP.NE.U32.AND P0, PT, R6, 0x1, PT ;  /* 0x000000010600780c */ /* 0x000fe20003f05070 */
[----:B------:R-:W-:Y:S01]  /*1080*/  IMAD.MOV.U32 R6, RZ, RZ, 0x3da8ff83 ;  /* 0x3da8ff83ff067424 */ /* 0x000fe200078e00ff */
[----:B------:R-:W-:Y:S01]  /*1090*/  LOP3.LUT P1, RZ, R4, 0x2, RZ, 0xc0, !PT ;  /* 0x0000000204ff7812 */ /* 0x000fe2000782c0ff */
[----:B------:R-:W-:Y:S01]  /*10a0*/  BSSY.RECONVERGENT B1, `(.L_x_75) ;  /* 0x0000027000017945 */ /* 0x000fe20003800200 */
[----:B------:R-:W-:-:S02]  /*10b0*/  FSEL R28, R28, -8.06006814911005101289e+34, !P0 ;  /* 0xf9785eba1c1c7808 */ /* 0x000fc40004000000 */
[----:B------:R-:W-:Y:S01]  /*10c0*/  FSEL R29, -R6, 0.11223486810922622681, !P0 ;  /* 0x3de5db65061d7808 */ /* 0x000fe20004000100 */
[----:B------:R-:W-:Y:S01]  /*10d0*/  DMUL R6, R2, R2 ;  /* 0x0000000202067228 */ /* 0x000fe20000000000 */
[----:B-1----:R-:W1:Y:S07]  /*10e0*/  LDC R9, c[0x0][0x3b8] ;  /* 0x0000ee00ff097b82 */ /* 0x002e6e0000000800 */
[----:B--2---:R-:W-:-:S08]  /*10f0*/  DFMA R12, R6, R28, R12 ;  /* 0x0000001c060c722b */ /* 0x004fd0000000000c */
[----:B------:R-:W-:-:S08]  /*1100*/  DFMA R12, R6, R12, R14 ;  /* 0x0000000c060c722b */ /* 0x000fd0000000000e */
[----:B---3--:R-:W-:-:S08]  /*1110*/  DFMA R12, R6, R12, R16 ;  /* 0x0000000c060c722b */ /* 0x008fd00000000010 */
[----:B------:R-:W-:-:S08]  /*1120*/  DFMA R12, R6, R12, R18 ;  /* 0x0000000c060c722b */ /* 0x000fd00000000012 */
[----:B----4-:R-:W-:-:S08]  /*1130*/  DFMA R12, R6, R12, R24 ;  /* 0x0000000c060c722b */ /* 0x010fd00000000018 */
[----:B------:R-:W-:-:S08]  /*1140*/  DFMA R12, R6, R12, R26 ;  /* 0x0000000c060c722b */ /* 0x000fd0000000001a */
[----:B------:R-:W-:Y:S02]  /*1150*/  DFMA R2, R12, R2, R2 ;  /* 0x000000020c02722b */ /* 0x000fe40000000002 */
[----:B------:R-:W-:Y:S02]  /*1160*/  DFMA R6, R6, R12, 1 ;  /* 0x3ff000000606742b */ /* 0x000fe4000000000c */
[----:B------:R-:W-:-:S08]  /*1170*/  DMUL R12, R30, R30 ;  /* 0x0000001e1e0c7228 */ /* 0x000fd00000000000 */
[----:B------:R-:W-:Y:S02]  /*1180*/  FSEL R14, R6, R2, !P0 ;  /* 0x00000002060e7208 */ /* 0x000fe40004000000 */
[----:B------:R-:W-:Y:S01]  /*1190*/  FSEL R15, R7, R3, !P0 ;  /* 0x00000003070f7208 */ /* 0x000fe20004000000 */
[----:B------:R-:W-:Y:S01]  /*11a0*/  DMUL R6, R10, R10 ;  /* 0x0000000a0a067228 */ /* 0x000fe20000000000 */
[----:B-1----:R-:W-:-:S04]  /*11b0*/  ISETP.GE.AND P0, PT, R9, 0x1, PT ;  /* 0x000000010900780c */ /* 0x002fc80003f06270 */
[----:B------:R-:W-:-:S03]  /*11c0*/  DADD R2, RZ, -R14 ;  /* 0x00000000ff027229 */ /* 0x000fc6000000080e */
[----:B------:R-:W-:-:S07]  /*11d0*/  DADD R16, R6, R12 ;  /* 0x0000000006107229 */ /* 0x000fce000000000c */
[----:B------:R-:W-:Y:S01]  /*11e0*/  FSEL R2, R14, R2, !P1 ;  /* 0x000000020e027208 */ /* 0x000fe20004800000 */
[----:B------:R-:W-:Y:S01]  /*11f0*/  DSETP.GTU.OR P0, PT, R16, 4, !P0 ;  /* 0x401000001000742a */ /* 0x000fe2000470c400 */
[----:B------:R-:W-:Y:S01]  /*1200*/  FSEL R3, R15, R3, !P1 ;  /* 0x000000030f037208 */ /* 0x000fe20004800000 */
[----:B------:R-:W-:Y:S02]  /*1210*/  IMAD.MOV.U32 R14, RZ, RZ, -0x66666666 ;  /* 0x9999999aff0e7424 */ /* 0x000fe400078e00ff */
[----:B------:R-:W-:-:S06]  /*1220*/  IMAD.MOV.U32 R15, RZ, RZ, 0x3fb99999 ;  /* 0x3fb99999ff0f7424 */ /* 0x000fcc00078e00ff */
[----:B0-----:R-:W-:-:S04]  /*1230*/  DFMA R14, R2, R14, UR4 ;  /* 0x00000004020e7e2b */ /* 0x001fc8000800000e */
[----:B------:R-:W-:Y:S07]  /*1240*/  @P0 BRA `(.L_x_76) ;  /* 0x0000000000300947 */ /* 0x000fee0003800000 */
[----:B------:R-:W-:-:S07]  /*1250*/  IMAD.MOV.U32 R22, RZ, RZ, RZ ;  /* 0x000000ffff167224 */ /* 0x000fce00078e00ff */
.L_x_77:
[----:B------:R-:W-:Y:S01]  /*1260*/  DADD R6, -R12, R6 ;  /* 0x000000000c067229 */ /* 0x000fe20000000106 */
[----:B------:R-:W-:Y:S01]  /*1270*/  VIADD R22, R22, 0x1 ;  /* 0x0000000116167836 */ /* 0x000fe20000000000 */
[----:B------:R-:W-:-:S04]  /*1280*/  DADD R2, R10, R10 ;  /* 0x000000000a027229 */ /* 0x000fc8000000000a */
[----:B------:R-:W-:Y:S02]  /*1290*/  ISETP.GE.AND P0, PT, R22, R9, PT ;  /* 0x000000091600720c */ /* 0x000fe40003f06270 */
[----:B------:R-:W-:Y:S02]  /*12a0*/  DADD R10, R20, R6 ;  /* 0x00000000140a7229 */ /* 0x000fe40000000006 */
[----:B------:R-:W-:-:S06]  /*12b0*/  DFMA R30, R2, R30, R14 ;  /* 0x0000001e021e722b */ /* 0x000fcc000000000e */
[----:B------:R-:W-:Y:S02]  /*12c0*/  DMUL R6, R10, R10 ;  /* 0x0000000a0a067228 */ /* 0x000fe40000000000 */
[----:B------:R-:W-:-:S08]  /*12d0*/  DMUL R12, R30, R30 ;  /* 0x0000001e1e0c7228 */ /* 0x000fd00000000000 */
[----:B------:R-:W-:-:S08]  /*12e0*/  DADD R2, R6, R12 ;  /* 0x0000000006027229 */ /* 0x000fd0000000000c */
[----:B------:R-:W-:-:S14]  /*12f0*/  DSETP.LE.AND P1, PT, R2, 4, PT ;  /* 0x401000000200742a */ /* 0x000fdc0003f23000 */
[----:B------:R-:W-:Y:S05]  /*1300*/  @!P0 BRA P1, `(.L_x_77) ;  /* 0xfffffffc00d48947 */ /* 0x000fea000083ffff */
.L_x_76:
[----:B------:R-:W-:Y:S05]  /*1310*/  BSYNC.RECONVERGENT B1 ;  /* 0x0000000000017941 */ /* 0x000fea0003800200 */
.L_x_75:
[----:B------:R-:W-:Y:S05]  /*1320*/  BRA `(.L_x_78) ;  /* 0x00000000004c7947 */ /* 0x000fea0003800000 */
.L_x_155:
[----:B------:R-:W0:Y:S02]  /*1330*/  LDCU UR4, c[0x0][0x3b8] ;  /* 0x00007700ff0477ac */ /* 0x000e240008000800 */
[----:B0-----:R-:W-:-:S09]  /*1340*/  UISETP.GE.AND UP0, UPT, UR4, 0x1, UPT ;  /* 0x000000010400788c */ /* 0x001fd2000bf06270 */
[----:B------:R-:W-:Y:S05]  /*1350*/  BRA.U !UP0, `(.L_x_78) ;  /* 0x0000000108407547 */ /* 0x000fea000b800000 */
[----:B------:R-:W-:Y:S01]  /*1360*/  IMAD.MOV.U32 R22, RZ, RZ, RZ ;  /* 0x000000ffff167224 */ /* 0x000fe200078e00ff */
[----:B------:R-:W-:Y:S02]  /*1370*/  CS2R R2, SRZ ;  /* 0x0000000000027805 */ /* 0x000fe4000001ff00 */
[----:B------:R-:W-:Y:S02]  /*1380*/  CS2R R6, SRZ ;  /* 0x0000000000067805 */ /* 0x000fe4000001ff00 */
[----:B------:R-:W-:Y:S02]  /*1390*/  CS2R R8, SRZ ;  /* 0x0000000000087805 */ /* 0x000fe4000001ff00 */
[----:B------:R-:W-:-:S07]  /*13a0*/  CS2R R12, SRZ ;  /* 0x00000000000c7805 */ /* 0x000fce000001ff00 */
.L_x_79:
[----:B------:R-:W-:Y:S01]  /*13b0*/  DADD R2, R6, -R2 ;  /* 0x0000000006027229 */ /* 0x000fe20000000802 */
[----:B------:R-:W-:Y:S01]  /*13c0*/  VIADD R22, R22, 0x1 ;  /* 0x0000000116167836 */ /* 0x000fe20000000000 */
[----:B------:R-:W-:-:S04]  /*13d0*/  DADD R6, R12, R12 ;  /* 0x000000000c067229 */ /* 0x000fc8000000000c */
[----:B------:R-:W-:Y:S02]  /*13e0*/  ISETP.GE.AND P0, PT, R22, UR4, PT ;  /* 0x0000000416007c0c */ /* 0x000fe4000bf06270 */
[----:B------:R-:W-:Y:S02]  /*13f0*/  DADD R12, R10, R2 ;  /* 0x000000000a0c7229 */ /* 0x000fe40000000002 */
[----:B------:R-:W-:-:S06]  /*1400*/  DFMA R8, R6, R8, R30 ;  /* 0x000000080608722b */ /* 0x000fcc000000001e */
[----:B------:R-:W-:Y:S02]  /*1410*/  DMUL R6, R12, R12 ;  /* 0x0000000c0c067228 */ /* 0x000fe40000000000 */
[----:B------:R-:W-:-:S08]  /*1420*/  DMUL R2, R8, R8 ;  /* 0x0000000808027228 */ /* 0x000fd00000000000 */
[----:B------:R-:W-:-:S08]  /*1430*/  DADD R14, R6, R2 ;  /* 0x00000000060e7229 */ /* 0x000fd00000000002 */
[----:B------:R-:W-:-:S14]  /*1440*/  DSETP.LE.AND P1, PT, R14, 4, PT ;  /* 0x401000000e00742a */ /* 0x000fdc0003f23000 */
[----:B------:R-:W-:Y:S05]  /*1450*/  @!P0 BRA P1, `(.L_x_79) ;  /* 0xfffffffc00d48947 */ /* 0x000fea000083ffff */
.L_x_78:
[----:B------:R-:W-:Y:S05]  /*1460*/  BSYNC.RECONVERGENT B0 ;  /* 0x0000000000007941 */ /* 0x000fea0003800200 */
.L_x_71:
[----:B------:R-:W-:Y:S05]  /*1470*/  BRA `(.L_x_80) ;  /* 0x0000000000b87947 */ /* 0x000fea0003800000 */
.L_x_70:
[----:B------:R-:W-:-:S09]  /*1480*/  UISETP.NE.AND UP0, UPT, UR4, 0x2, UPT ;  /* 0x000000020400788c */ /* 0x000fd2000bf05270 */
[----:B------:R-:W-:Y:S05]  /*1490*/  BRA.U !UP0, `(.L_x_81) ;  /* 0x00000001085c7547 */ /* 0x000fea000b800000 */
[----:B------:R-:W0:Y:S02]  /*14a0*/  LDCU UR5, c[0x0][0x3b8] ;  /* 0x00007700ff0577ac */ /* 0x000e240008000800 */
[----:B0-----:R-:W-:-:S04]  /*14b0*/  UISETP.GE.AND UP0, UPT, UR5, 0x1, UPT ;  /* 0x000000010500788c */ /* 0x001fc8000bf06270 */
[----:B------:R-:W-:-:S09]  /*14c0*/  UISETP.NE.OR UP0, UPT, UR4, 0x3, !UP0 ;  /* 0x000000030400788c */ /* 0x000fd2000c705670 */
[----:B------:R-:W-:Y:S05]  /*14d0*/  BRA.U UP0, `(.L_x_80) ;  /* 0x0000000100a07547 */ /* 0x000fea000b800000 */
[----:B------:R-:W-:Y:S01]  /*14e0*/  BSSY.RECONVERGENT B0, `(.L_x_82) ;  /* 0x0000011000007945 */ /* 0x000fe20003800200 */
[----:B------:R-:W-:Y:S01]  /*14f0*/  IMAD.MOV.U32 R22, RZ, RZ, RZ ;  /* 0x000000ffff167224 */ /* 0x000fe200078e00ff */
[----:B------:R-:W-:Y:S02]  /*1500*/  CS2R R2, SRZ ;  /* 0x0000000000027805 */ /* 0x000fe4000001ff00 */
[----:B------:R-:W-:Y:S02]  /*1510*/  CS2R R6, SRZ ;  /* 0x0000000000067805 */ /* 0x000fe4000001ff00 */
[----:B------:R-:W-:Y:S02]  /*1520*/  CS2R R8, SRZ ;  /* 0x0000000000087805 */ /* 0x000fe4000001ff00 */
[----:B------:R-:W-:-:S07]  /*1530*/  CS2R R12, SRZ ;  /* 0x00000000000c7805 */ /* 0x000fce000001ff00 */
.L_x_83:
[----:B------:R-:W-:Y:S01]  /*1540*/  DADD R2, R6, -R2 ;  /* 0x0000000006027229 */ /* 0x000fe20000000802 */
[----:B------:R-:W-:Y:S01]  /*1550*/  VIADD R22, R22, 0x1 ;  /* 0x0000000116167836 */ /* 0x000fe20000000000 */
[----:B------:R-:W-:-:S04]  /*1560*/  DADD R6, R12, R12 ;  /* 0x000000000c067229 */ /* 0x000fc8000000000c */
[----:B------:R-:W-:Y:S02]  /*1570*/  ISETP.GE.AND P0, PT, R22, UR5, PT ;  /* 0x0000000516007c0c */ /* 0x000fe4000bf06270 */
[----:B------:R-:W-:Y:S02]  /*1580*/  DADD R12, R10, R2 ;  /* 0x000000000a0c7229 */ /* 0x000fe40000000002 */
[----:B------:R-:W-:-:S06]  /*1590*/  DFMA R8, -R6, R8, R30 ;  /* 0x000000080608722b */ /* 0x000fcc000000011e */
[----:B------:R-:W-:Y:S02]  /*15a0*/  DMUL R6, R12, R12 ;  /* 0x0000000c0c067228 */ /* 0x000fe40000000000 */
[----:B------:R-:W-:-:S08]  /*15b0*/  DMUL R2, R8, R8 ;  /* 0x0000000808027228 */ /* 0x000fd00000000000 */
[----:B------:R-:W-:-:S08]  /*15c0*/  DADD R14, R6, R2 ;  /* 0x00000000060e7229 */ /* 0x000fd00000000002 */
[----:B------:R-:W-:-:S14]  /*15d0*/  DSETP.LE.AND P1, PT, R14, 4, PT ;  /* 0x401000000e00742a */ /* 0x000fdc0003f23000 */
[----:B------:R-:W-:Y:S05]  /*15e0*/  @!P0 BRA P1, `(.L_x_83) ;  /* 0xfffffffc00d48947 */ /* 0x000fea000083ffff */
[----:B------:R-:W-:Y:S05]  /*15f0*/  BSYNC.RECONVERGENT B0 ;  /* 0x0000000000007941 */ /* 0x000fea0003800200 */
.L_x_82:
[----:B------:R-:W-:Y:S05]  /*1600*/  BRA `(.L_x_80) ;  /* 0x0000000000547947 */ /* 0x000fea0003800000 */
.L_x_81:
[----:B------:R-:W0:Y:S02]  /*1610*/  LDCU UR4, c[0x0][0x3b8] ;  /* 0x00007700ff0477ac */ /* 0x000e240008000800 */
[----:B0-----:R-:W-:-:S09]  /*1620*/  UISETP.GE.AND UP0, UPT, UR4, 0x1, UPT ;  /* 0x000000010400788c */ /* 0x001fd2000bf06270 */
[----:B------:R-:W-:Y:S05]  /*1630*/  BRA.U !UP0, `(.L_x_80) ;  /* 0x0000000108487547 */ /* 0x000fea000b800000 */
[----:B------:R-:W-:Y:S01]  /*1640*/  BSSY.RECONVERGENT B0, `(.L_x_80) ;  /* 0x0000011000007945 */ /* 0x000fe20003800200 */
[----:B------:R-:W-:Y:S01]  /*1650*/  IMAD.MOV.U32 R22, RZ, RZ, RZ ;  /* 0x000000ffff167224 */ /* 0x000fe200078e00ff */
[----:B------:R-:W-:Y:S02]  /*1660*/  CS2R R2, SRZ ;  /* 0x0000000000027805 */ /* 0x000fe4000001ff00 */
[----:B------:R-:W-:Y:S02]  /*1670*/  CS2R R6, SRZ ;  /* 0x0000000000067805 */ /* 0x000fe4000001ff00 */
[----:B------:R-:W-:Y:S02]  /*1680*/  CS2R R8, SRZ ;  /* 0x0000000000087805 */ /* 0x000fe4000001ff00 */
[----:B------:R-:W-:-:S07]  /*1690*/  CS2R R12, SRZ ;  /* 0x00000000000c7805 */ /* 0x000fce000001ff00 */
.L_x_84:
[----:B------:R-:W-:Y:S01]  /*16a0*/  DADD R2, R6, -R2 ;  /* 0x0000000006027229 */ /* 0x000fe20000000802 */
[----:B------:R-:W-:Y:S01]  /*16b0*/  VIADD R22, R22, 0x1 ;  /* 0x0000000116167836 */ /* 0x000fe20000000000 */
[----:B------:R-:W-:-:S04]  /*16c0*/  DADD R6, |R12|, |R12| ;  /* 0x000000000c067229 */ /* 0x000fc8000000060c */
[----:B------:R-:W-:Y:S02]  /*16d0*/  ISETP.GE.AND P0, PT, R22, UR4, PT ;  /* 0x0000000416007c0c */ /* 0x000fe4000bf06270 */
[----:B------:R-:W-:Y:S02]  /*16e0*/  DADD R12, R10, R2 ;  /* 0x000000000a0c7229 */ /* 0x000fe40000000002 */
[----:B------:R-:W-:-:S06]  /*16f0*/  DFMA R8, R6, |R8|, R30 ;  /* 0x400000080608722b */ /* 0x000fcc000000001e */
[----:B------:R-:W-:Y:S02]  /*1700*/  DMUL R6, R12, R12 ;  /* 0x0000000c0c067228 */ /* 0x000fe40000000000 */
[----:B------:R-:W-:-:S08]  /*1710*/  DMUL R2, R8, R8 ;  /* 0x0000000808027228 */ /* 0x000fd00000000000 */
[----:B------:R-:W-:-:S08]  /*1720*/  DADD R14, R6, R2 ;  /* 0x00000000060e7229 */ /* 0x000fd00000000002 */
[----:B------:R-:W-:-:S14]  /*1730*/  DSETP.LE.AND P1, PT, R14, 4, PT ;  /* 0x401000000e00742a */ /* 0x000fdc0003f23000 */
[----:B------:R-:W-:Y:S05]  /*1740*/  @!P0 BRA P1, `(.L_x_84) ;  /* 0xfffffffc00d48947 */ /* 0x000fea000083ffff */
[----:B------:R-:W-:Y:S05]  /*1750*/  BSYNC.RECONVERGENT B0 ;  /* 0x0000000000007941 */ /* 0x000fea0003800200 */
.L_x_80:
[----:B------:R-:W0:Y:S01]  /*1760*/  LDCU UR10, c[0x0][0x3b8] ;  /* 0x00007700ff0a77ac */ /* 0x000e220008000800 */
[----:B------:R-:W-:Y:S01]  /*1770*/  BSSY.RECONVERGENT B0, `(.L_x_85) ;  /* 0x0000236000007945 */ /* 0x000fe20003800200 */
[----:B------:R-:W-:Y:S02]  /*1780*/  PRMT R4, RZ, 0x7610, R4 ;  /* 0x00007610ff047816 */ /* 0x000fe40000000004 */
[----:B------:R-:W-:Y:S02]  /*1790*/  PRMT R6, RZ, 0x7610, R6 ;  /* 0x00007610ff067816 */ /* 0x000fe40000000006 */
[----:B------:R-:W-:Y:S02]  /*17a0*/  PRMT R7, RZ, 0x7610, R7 ;  /* 0x00007610ff077816 */ /* 0x000fe40000000007 */
[----:B0-----:R-:W-:-:S13]  /*17b0*/  ISETP.NE.AND P0, PT, R22, UR10, PT ;  /* 0x0000000a16007c0c */ /* 0x001fda000bf05270 */
        /* <DEDUP_REMOVED lines=12> */
[----:B------:R-:W-:-:S07]  /*1880*/  MOV R4, 0x18a0 ;  /* 0x000018a000047802 */ /* 0x000fce0000000f00 */
[----:B------:R-:W-:Y:S05]  /*1890*/  CALL.REL.NOINC `($__internal_2_$__cuda_sm3x_div_rn_noftz_f32_slowpath) ;  /* 0x00000028002c7944 */ /* 0x000fea0003c00000 */
[----:B------:R-:W-:-:S07]  /*18a0*/  IMAD.MOV.U32 R15, RZ, RZ, R10 ;  /* 0x000000ffff0f7224 */ /* 0x000fce00078e000a */
.L_x_88:
[----:B------:R-:W-:Y:S05]  /*18b0*/  BSYNC.RECONVERGENT B1 ;  /* 0x0000000000017941 */ /* 0x000fea0003800200 */
.L_x_87:
[----:B------:R-:W0:Y:S02]  /*18c0*/  LDC R2, c[0x0][0x3c0] ;  /* 0x0000f000ff027b82 */ /* 0x000e240000000800 */
[----:B0-----:R-:W-:-:S13]  /*18d0*/  ISETP.GT.AND P0, PT, R2, 0x2, PT ;  /* 0x000000020200780c */ /* 0x001fda0003f04270 */
[----:B------:R-:W-:Y:S05]  /*18e0*/  @P0 BRA `(.L_x_89) ;  /* 0x0000000800f80947 */ /* 0x000fea0003800000 */
[----:B------:R-:W-:-:S13]  /*18f0*/  ISETP.NE.AND P0, PT, R2, RZ, PT ;  /* 0x000000ff0200720c */ /* 0x000fda0003f05270 */
[----:B------:R-:W-:Y:S05]  /*1900*/  @!P0 BRA `(.L_x_90) ;  /* 0x0000000800d88947 */ /* 0x000fea0003800000 */
[----:B------:R-:W-:-:S05]  /*1910*/  IMAD.MOV.U32 R3, RZ, RZ, -0x1 ;  /* 0xffffffffff037424 */ /* 0x000fca00078e00ff */
[----:B------:R-:W-:-:S05]  /*1920*/  VIADDMNMX.U32 R2, R2, R3, 0x2, PT ;  /* 0x0000000202027446 */ /* 0x000fca0003800003 */
[----:B------:R-:W-:-:S04]  /*1930*/  IMAD.SHL.U32 R4, R2, 0x4, RZ ;  /* 0x0000000402047824 */ /* 0x000fc800078e00ff */
[----:B------:R-:W0:Y:S02]  /*1940*/  LDC R2, c[0x2][R4+0xc] ;  /* 0x0080030004027b82 */ /* 0x000e240000000800 */
[----:B0-----:R-:W-:-:S04]  /*1950*/  SHF.R.S32.HI R3, RZ, 0x1f, R2 ;  /* 0x0000001fff037819 */ /* 0x001fc80000011402 */
.L_x_158:
[----:B------:R-:W-:Y:S05]  /*1960*/  BRX R2 -0x1970                                                                                                   (*"BRANCH_TARGETS .L_x_159,.L_x_160,.L_x_91"*) ;  /* 0xffffffe402a47949 */ /* 0x000fea000383ffff */
.L_x_160:
        /* <DEDUP_REMOVED lines=8> */
.L_x_159:
[----:B------:R-:W0:Y:S01]  /*19f0*/  LDC.64 R6, c[0x0][0x3c8] ;  /* 0x0000f200ff067b82 */ /* 0x000e220000000a00 */
[----:B------:R-:W-:Y:S01]  /*1a00*/  FMUL R15, R15, 360 ;  /* 0x43b400000f0f7820 */ /* 0x000fe20000400000 */
[----:B------:R-:W-:Y:S03]  /*1a10*/  BSSY.RECONVERGENT B1, `(.L_x_92) ;  /* 0x000003a000017945 */ /* 0x000fe60003800200 */
[----:B------:R-:W0:Y:S02]  /*1a20*/  F2F.F64.F32 R2, R15 ;  /* 0x0000000f00027310 */ /* 0x000e240000201800 */
[----:B0-----:R-:W-:-:S06]  /*1a30*/  DFMA R2, R6, 50, R2 ;  /* 0x404900000602782b */ /* 0x001fcc0000000002 */
[----:B------:R-:W0:Y:S02]  /*1a40*/  F2F.F32.F64 R9, R2 ;  /* 0x0000000200097310 */ /* 0x000e240000301000 */
[C---:B0-----:R-:W-:Y:S01]  /*1a50*/  FSETP.GEU.AND P0, PT, |R9|.reuse, 360, PT ;  /* 0x43b400000900780b */ /* 0x041fe20003f0e200 */
[----:B------:R-:W-:-:S12]  /*1a60*/  FADD R4, |R9|, -RZ ;  /* 0x800000ff09047221 */ /* 0x000fd80000000200 */
[----:B------:R-:W-:Y:S05]  /*1a70*/  @!P0 BRA `(.L_x_93) ;  /* 0x0000000000cc8947 */ /* 0x000fea0003800000 */
[----:B------:R-:W-:-:S13]  /*1a80*/  FSETP.GTU.AND P0, PT, R4, 3.01989888000000000000e+09, PT ;  /* 0x4f3400000400780b */ /* 0x000fda0003f0c000 */
[----:B------:R-:W-:Y:S05]  /*1a90*/  @P0 BRA `(.L_x_94) ;  /* 0x00000000005c0947 */ /* 0x000fea0003800000 */
[----:B------:R-:W-:Y:S01]  /*1aa0*/  FMUL R2, R4, 0.0027777778450399637222 ;  /* 0x3b360b6104027820 */ /* 0x000fe20000400000 */
[----:B------:R-:W-:Y:S03]  /*1ab0*/  BSSY.RECONVERGENT B2, `(.L_x_95) ;  /* 0x0000013000027945 */ /* 0x000fe60003800200 */
        /* <DEDUP_REMOVED lines=18> */
.L_x_96:
[----:B------:R-:W-:Y:S05]  /*1be0*/  BSYNC.RECONVERGENT B2 ;  /* 0x0000000000027941 */ /* 0x000fea0003800200 */
.L_x_95:
[----:B------:R-:W-:Y:S01]  /*1bf0*/  FFMA R4, R3, -360, R4 ;  /* 0xc3b4000003047823 */ /* 0x000fe20000000004 */
[----:B------:R-:W-:Y:S06]  /*1c00*/  BRA `(.L_x_93) ;  /* 0x0000000000687947 */ /* 0x000fec0003800000 */
.L_x_94:
[C---:B------:R-:W-:Y:S01]  /*1c10*/  LOP3.LUT R2, R4.reuse, 0xff800000, RZ, 0xc0, !PT ;  /* 0xff80000004027812 */ /* 0x040fe200078ec0ff */
[----:B------:R-:W-:Y:S01]  /*1c20*/  IMAD.MOV.U32 R8, RZ, RZ, 0x7fffffff ;  /* 0x7fffffffff087424 */ /* 0x000fe200078e00ff */
[----:B------:R-:W-:Y:S01]  /*1c30*/  ISETP.GT.U32.AND P0, PT, R4, 0x7f7fffff, PT ;  /* 0x7f7fffff0400780c */ /* 0x000fe20003f04070 */
[----:B------:R-:W-:Y:S01]  /*1c40*/  BSSY.RECONVERGENT B2, `(.L_x_97) ;  /* 0x0000014000027945 */ /* 0x000fe20003800200 */
[----:B------:R-:W-:Y:S02]  /*1c50*/  IADD3 R3, PT, PT, R2, -0x43800000, RZ ;  /* 0xbc80000002037810 */ /* 0x000fe40007ffe0ff */
[----:B------:R-:W-:Y:S02]  /*1c60*/  LOP3.LUT R2, R4, 0x7fffff, RZ, 0xc0, !PT ;  /* 0x007fffff04027812 */ /* 0x000fe400078ec0ff */
[----:B------:R-:W-:Y:S02]  /*1c70*/  ISETP.NE.AND P1, PT, R3, RZ, PT ;  /* 0x000000ff0300720c */ /* 0x000fe40003f25270 */
[----:B------:R-:W-:-:S02]  /*1c80*/  LOP3.LUT R2, R2, 0x3f800000, RZ, 0xfc, !PT ;  /* 0x3f80000002027812 */ /* 0x000fc400078efcff */
[----:B------:R-:W-:-:S09]  /*1c90*/  FSEL R8, R8, 2.14748364800000000000e+09, P0 ;  /* 0x4f00000008087808 */ /* 0x000fd20000000000 */
[----:B------:R-:W-:Y:S05]  /*1ca0*/  @!P1 BRA `(.L_x_98) ;  /* 0x0000000000349947 */ /* 0x000fea0003800000 */
.L_x_99:
[----:B------:R-:W-:-:S05]  /*1cb0*/  VIMNMX.U32 R4, PT, PT, R3, 0xb800000, PT ;  /* 0x0b80000003047848 */ /* 0x000fca0003fe0000 */
[----:B------:R-:W-:Y:S02]  /*1cc0*/  IMAD.IADD R2, R4, 0x1, R2 ;  /* 0x0000000104027824 */ /* 0x000fe400078e0202 */
[----:B------:R-:W-:Y:S02]  /*1cd0*/  IMAD.IADD R3, R3, 0x1, -R4 ;  /* 0x0000000103037824 */ /* 0x000fe400078e0a04 */
[----:B------:R-:W-:-:S03]  /*1ce0*/  FMUL R7, R2, 0.71111112833023071289 ;  /* 0x3f360b6102077820 */ /* 0x000fc60000400000 */
[----:B------:R-:W-:Y:S01]  /*1cf0*/  ISETP.NE.AND P1, PT, R3, RZ, PT ;  /* 0x000000ff0300720c */ /* 0x000fe20003f25270 */
        /* <DEDUP_REMOVED lines=8> */
.L_x_98:
[----:B------:R-:W-:Y:S05]  /*1d80*/  BSYNC.RECONVERGENT B2 ;  /* 0x0000000000027941 */ /* 0x000fea0003800200 */
.L_x_97:
[----:B------:R-:W-:-:S04]  /*1d90*/  FMUL R3, R2, 1.1920928955078125e-07 ;  /* 0x3400000002037820 */ /* 0x000fc80000400000 */
[----:B------:R-:W-:-:S07]  /*1da0*/  FMUL R4, R8, R3 ;  /* 0x0000000308047220 */ /* 0x000fce0000400000 */
.L_x_93:
[----:B------:R-:W-:Y:S05]  /*1db0*/  BSYNC.RECONVERGENT B1 ;  /* 0x0000000000017941 */ /* 0x000fea0003800200 */
.L_x_92:
        /* <DEDUP_REMOVED lines=13> */
[----:B------:R-:W-:Y:S01]  /*1e90*/  IMAD.MOV.U32 R3, RZ, RZ, 0x42700000 ;  /* 0x42700000ff037424 */ /* 0x000fe200078e00ff */
[----:B------:R-:W-:-:S07]  /*1ea0*/  MOV R4, 0x1ec0 ;  /* 0x00001ec000047802 */ /* 0x000fce0000000f00 */
[----:B------:R-:W-:Y:S05]  /*1eb0*/  CALL.REL.NOINC `($__internal_2_$__cuda_sm3x_div_rn_noftz_f32_slowpath) ;  /* 0x0000002000a47944 */ /* 0x000fea0003c00000 */
[----:B------:R-:W-:-:S07]  /*1ec0*/  IMAD.MOV.U32 R3, RZ, RZ, R10 ;  /* 0x000000ffff037224 */ /* 0x000fce00078e000a */
.L_x_101:
[----:B------:R-:W-:Y:S05]  /*1ed0*/  BSYNC.RECONVERGENT B1 ;  /* 0x0000000000017941 */ /* 0x000fea0003800200 */
.L_x_100:
[C---:B------:R-:W-:Y:S01]  /*1ee0*/  FSETP.GEU.AND P0, PT, |R3|.reuse, 2, PT ;  /* 0x400000000300780b */ /* 0x040fe20003f0e200 */
[----:B------:R-:W-:Y:S01]  /*1ef0*/  BSSY.RECONVERGENT B1, `(.L_x_102) ;  /* 0x0000035000017945 */ /* 0x000fe20003800200 */
[----:B------:R-:W-:-:S11]  /*1f00*/  FADD R4, |R3|, -RZ ;  /* 0x800000ff03047221 */ /* 0x000fd60000000200 */
[----:B------:R-:W-:Y:S05]  /*1f10*/  @!P0 BRA `(.L_x_103) ;  /* 0x0000000000c88947 */ /* 0x000fea0003800000 */
[----:B------:R-:W-:-:S13]  /*1f20*/  FSETP.GTU.AND P0, PT, R4, 16777216, PT ;  /* 0x4b8000000400780b */ /* 0x000fda0003f0c000 */
[----:B------:R-:W-:Y:S05]  /*1f30*/  @P0 BRA `(.L_x_104) ;  /* 0x00000000005c0947 */ /* 0x000fea0003800000 */
[----:B------:R-:W-:Y:S01]  /*1f40*/  FMUL R6, R4, 0.5 ;  /* 0x3f00000004067820 */ /* 0x000fe20000400000 */
        /* <DEDUP_REMOVED lines=19> */
.L_x_106:
[----:B------:R-:W-:Y:S05]  /*2080*/  BSYNC.RECONVERGENT B2 ;  /* 0x0000000000027941 */ /* 0x000fea0003800200 */
.L_x_105:
[----:B------:R-:W-:Y:S01]  /*2090*/  FFMA R4, R7, -2, R4 ;  /* 0xc000000007047823 */ /* 0x000fe20000000004 */
[----:B------:R-:W-:Y:S06]  /*20a0*/  BRA `(.L_x_103) ;  /* 0x0000000000647947 */ /* 0x000fec0003800000 */
.L_x_104:
[C---:B------:R-:W-:Y:S01]  /*20b0*/  LOP3.LUT R6, R4.reuse, 0xff800000, RZ, 0xc0, !PT ;  /* 0xff80000004067812 */ /* 0x040fe200078ec0ff */
[----:B------:R-:W-:Y:S01]  /*20c0*/  IMAD.MOV.U32 R10, RZ, RZ, 0x7fffffff ;  /* 0x7fffffffff0a7424 */ /* 0x000fe200078e00ff */
[----:B------:R-:W-:Y:S01]  /*20d0*/  ISETP.GT.U32.AND P0, PT, R4, 0x7f7fffff, PT ;  /* 0x7f7fffff0400780c */ /* 0x000fe20003f04070 */
[----:B------:R-:W-:Y:S02]  /*20e0*/  BSSY.RECONVERGENT B2, `(.L_x_107) ;  /* 0x0000013000027945 */ /* 0x000fe40003800200 */
[----:B------:R-:W-:Y:S01]  /*20f0*/  VIADD R7, R6, 0xc0000000 ;  /* 0xc000000006077836 */ /* 0x000fe20000000000 */
[----:B------:R-:W-:Y:S02]  /*2100*/  LOP3.LUT R6, R4, 0x7fffff, RZ, 0xc0, !PT ;  /* 0x007fffff04067812 */ /* 0x000fe400078ec0ff */
[----:B------:R-:W-:Y:S02]  /*2110*/  FSEL R10, R10, 16777216, P0 ;  /* 0x4b8000000a0a7808 */ /* 0x000fe40000000000 */
[----:B------:R-:W-:-:S02]  /*2120*/  ISETP.NE.AND P1, PT, R7, RZ, PT ;  /* 0x000000ff0700720c */ /* 0x000fc40003f25270 */
[----:B------:R-:W-:-:S11]  /*2130*/  LOP3.LUT R6, R6, 0x3f800000, RZ, 0xfc, !PT ;  /* 0x3f80000006067812 */ /* 0x000fd600078efcff */
[----:B------:R-:W-:Y:S05]  /*2140*/  @!P1 BRA `(.L_x_108) ;  /* 0x0000000000309947 */ /* 0x000fea0003800000 */
.L_x_109:
        /* <DEDUP_REMOVED lines=12> */
.L_x_108:
[----:B------:R-:W-:Y:S05]  /*2210*/  BSYNC.RECONVERGENT B2 ;  /* 0x0000000000027941 */ /* 0x000fea0003800200 */
.L_x_107:
[----:B------:R-:W-:-:S04]  /*2220*/  FMUL R7, R6, 1.1920928955078125e-07 ;  /* 0x3400000006077820 */ /* 0x000fc80000400000 */
[----:B------:R-:W-:-:S07]  /*2230*/  FMUL R4, R10, R7 ;  /* 0x000000070a047220 */ /* 0x000fce0000400000 */
.L_x_103:
[----:B------:R-:W-:Y:S05]  /*2240*/  BSYNC.RECONVERGENT B1 ;  /* 0x0000000000017941 */ /* 0x000fea0003800200 */
.L_x_102:
[C---:B------:R-:W-:Y:S01]  /*2250*/  FSETP.NAN.AND P0, PT, |R4|.reuse, |R4|, PT ;  /* 0x400000040400720b */ /* 0x040fe20003f08200 */
[----:B------:R-:W-:Y:S01]  /*2260*/  BSSY.RECONVERGENT B1, `(.L_x_110) ;  /* 0x000001c000017945 */ /* 0x000fe20003800200 */
[C---:B------:R-:W-:Y:S01]  /*2270*/  LOP3.LUT R3, R4.reuse, 0x80000000, R3, 0xb8, !PT ;  /* 0x8000000004037812 */ /* 0x040fe200078eb803 */
[----:B------:R-:W-:Y:S02]  /*2280*/  IMAD.MOV.U32 R9, RZ, RZ, 0x3f4ccccd ;  /* 0x3f4ccccdff097424 */ /* 0x000fe400078e00ff */
[----:B------:R-:W-:Y:S01]  /*2290*/  IMAD.MOV.U32 R14, RZ, RZ, RZ ;  /* 0x000000ffff0e7224 */ /* 0x000fe200078e00ff */
[----:B------:R-:W-:Y:S02]  /*22a0*/  FSEL R3, R4, R3, P0 ;  /* 0x0000000304037208 */ /* 0x000fe40000000000 */
[----:B------:R-:W-:-:S03]  /*22b0*/  FSETP.GEU.AND P0, PT, R2, 60, PT ;  /* 0x427000000200780b */ /* 0x000fc60003f0e000 */
[----:B------:R-:W-:-:S04]  /*22c0*/  FADD R3, R3, -1 ;  /* 0xbf80000003037421 */ /* 0x000fc80000000000 */
[----:B------:R-:W-:-:S04]  /*22d0*/  FADD R3, -|R3|, 1 ;  /* 0x3f80000003037421 */ /* 0x000fc80000000300 */
[----:B------:R-:W-:-:S04]  /*22e0*/  FMUL R3, R3, 0.80000001192092895508 ;  /* 0x3f4ccccd03037820 */ /* 0x000fc80000400000 */
[----:B------:R-:W-:Y:S01]  /*22f0*/  IMAD.MOV.U32 R16, RZ, RZ, R3 ;  /* 0x000000ffff107224 */ /* 0x000fe200078e0003 */
[----:B------:R-:W-:Y:S06]  /*2300*/  @!P0 BRA `(.L_x_111) ;  /* 0x0000000000448947 */ /* 0x000fec0003800000 */
[----:B------:R-:W-:Y:S01]  /*2310*/  FSETP.GEU.AND P0, PT, R2, 120, PT ;  /* 0x42f000000200780b */ /* 0x000fe20003f0e000 */
[----:B------:R-:W-:Y:S02]  /*2320*/  IMAD.MOV.U32 R16, RZ, RZ, 0x3f4ccccd ;  /* 0x3f4ccccdff107424 */ /* 0x000fe400078e00ff */
[----:B------:R-:W-:-:S10]  /*2330*/  IMAD.MOV.U32 R9, RZ, RZ, R3 ;  /* 0x000000ffff097224 */ /* 0x000fd400078e0003 */
[----:B------:R-:W-:Y:S05]  /*2340*/  @!P0 BRA `(.L_x_111) ;  /* 0x0000000000348947 */ /* 0x000fea0003800000 */
[----:B------:R-:W-:Y:S01]  /*2350*/  FSETP.GEU.AND P0, PT, R2, 180, PT ;  /* 0x433400000200780b */ /* 0x000fe20003f0e000 */
[----:B------:R-:W-:Y:S02]  /*2360*/  IMAD.MOV.U32 R14, RZ, RZ, R3 ;  /* 0x000000ffff0e7224 */ /* 0x000fe400078e0003 */
[----:B------:R-:W-:Y:S02]  /*2370*/  IMAD.MOV.U32 R16, RZ, RZ, 0x3f4ccccd ;  /* 0x3f4ccccdff107424 */ /* 0x000fe400078e00ff */
[----:B------:R-:W-:-:S08]  /*2380*/  IMAD.MOV.U32 R9, RZ, RZ, RZ ;  /* 0x000000ffff097224 */ /* 0x000fd000078e00ff */
[----:B------:R-:W-:Y:S05]  /*2390*/  @!P0 BRA `(.L_x_111) ;  /* 0x0000000000208947 */ /* 0x000fea0003800000 */
[----:B------:R-:W-:Y:S01]  /*23a0*/  FSETP.GEU.AND P0, PT, R2, 240, PT ;  /* 0x437000000200780b */ /* 0x000fe20003f0e000 */
[----:B------:R-:W-:Y:S02]  /*23b0*/  IMAD.MOV.U32 R16, RZ, RZ, R3 ;  /* 0x000000ffff107224 */ /* 0x000fe400078e0003 */
[----:B------:R-:W-:Y:S02]  /*23c0*/  IMAD.MOV.U32 R14, RZ, RZ, 0x3f4ccccd ;  /* 0x3f4ccccdff0e7424 */ /* 0x000fe400078e00ff */
[----:B------:R-:W-:-:S08]  /*23d0*/  IMAD.MOV.U32 R9, RZ, RZ, RZ ;  /* 0x000000ffff097224 */ /* 0x000fd000078e00ff */
[----:B------:R-:W-:Y:S01]  /*23e0*/  @P0 FSETP.GEU.AND P1, PT, R2, 300, PT ;  /* 0x439600000200080b */ /* 0x000fe20003f2e000 */
[----:B------:R-:W-:-:S03]  /*23f0*/  @P0 IMAD.MOV.U32 R16, RZ, RZ, RZ ;  /* 0x000000ffff100224 */ /* 0x000fc600078e00ff */
[C---:B------:R-:W-:Y:S02]  /*2400*/  @P0 FSEL R14, R3.reuse, 0.80000001192092895508, P1 ;  /* 0x3f4ccccd030e0808 */ /* 0x040fe40000800000 */
[----:B------:R-:W-:-:S07]  /*2410*/  @P0 FSEL R9, R3, 0.80000001192092895508, !P1 ;  /* 0x3f4ccccd03090808 */ /* 0x000fce0004800000 */
.L_x_111:
[----:B------:R-:W-:Y:S05]  /*2420*/  BSYNC.RECONVERGENT B1 ;  /* 0x0000000000017941 */ /* 0x000fea0003800200 */
.L_x_110:
[----:B------:R-:W-:Y:S01]  /*2430*/  FADD R9, R9, 0.19999998807907104492 ;  /* 0x3e4ccccc09097421 */ /* 0x000fe20000000000 */
[----:B------:R-:W-:Y:S01]  /*2440*/  FADD R16, R16, 0.19999998807907104492 ;  /* 0x3e4ccccc10107421 */ /* 0x000fe20000000000 */
[----:B------:R-:W-:Y:S01]  /*2450*/  FADD R14, R14, 0.19999998807907104492 ;  /* 0x3e4ccccc0e0e7421 */ /* 0x000fe20000000000 */
[----:B------:R-:W-:Y:S06]  /*2460*/  BRA `(.L_x_91) ;  /* 0x0000001400687947 */ /* 0x000fec0003800000 */
.L_x_90:
[----:B------:R-:W-:-:S06]  /*2470*/  FMUL R15, R15, 255 ;  /* 0x437f00000f0f7820 */ /* 0x000fcc0000400000 */
[----:B------:R-:W0:Y:S02]  /*2480*/  F2I.U32.TRUNC.NTZ R15, R15 ;  /* 0x0000000f000f7305 */ /* 0x000e24000020f000 */
[C---:B0-----:R-:W-:Y:S02]  /*2490*/  PRMT R4, R15.reuse, 0x7610, R4 ;  /* 0x000076100f047816 */ /* 0x041fe40000000004 */
[C---:B------:R-:W-:Y:S02]  /*24a0*/  PRMT R6, R15.reuse, 0x7610, R6 ;  /* 0x000076100f067816 */ /* 0x040fe40000000006 */
[----:B------:R-:W-:Y:S01]  /*24b0*/  PRMT R7, R15, 0x7610, R7 ;  /* 0x000076100f077816 */ /* 0x000fe20000000007 */
[----:B------:R-:W-:Y:S06]  /*24c0*/  BRA `(.L_x_86) ;  /* 0x0000001400807947 */ /* 0x000fec0003800000 */
.L_x_89:
[----:B------:R-:W-:-:S05]  /*24d0*/  IMAD.MOV.U32 R3, RZ, RZ, -0x3 ;  /* 0xfffffffdff037424 */ /* 0x000fca00078e00ff */
[----:B------:R-:W-:-:S05]  /*24e0*/  VIADDMNMX.U32 R2, R2, R3, 0x3, PT ;  /* 0x0000000302027446 */ /* 0x000fca0003800003 */
[----:B------:R-:W-:-:S04]  /*24f0*/  IMAD.SHL.U32 R4, R2, 0x4, RZ ;  /* 0x0000000402047824 */ /* 0x000fc800078e00ff */
[----:B------:R-:W0:Y:S02]  /*2500*/  LDC R2, c[0x2][R4+0x18] ;  /* 0x0080060004027b82 */ /* 0x000e240000000800 */
[----:B0-----:R-:W-:-:S04]  /*2510*/  SHF.R.S32.HI R3, RZ, 0x1f, R2 ;  /* 0x0000001fff037819 */ /* 0x001fc80000011402 */
.L_x_162:
[----:B------:R-:W-:Y:S05]  /*2520*/  BRX R2 -0x2530                                                                                                   (*"BRANCH_TARGETS .L_x_163,.L_x_164,.L_x_165,.L_x_91"*) ;  /* 0xffffffd802b47949 */ /* 0x000fea000383ffff */
.L_x_165:
        /* <DEDUP_REMOVED lines=16> */
[----:B------:R-:W-:-:S05]  /*2630*/  FSEL R2, R2, |R15|, !P0 ;  /* 0x4000000f02027208 */ /* 0x000fca0004000000 */
[----:B------:R-:W-:-:S05]  /*2640*/  VIADD R3, R2, 0xc0cafb0d ;  /* 0xc0cafb0d02037836 */ /* 0x000fca0000000000 */
[----:B------:R-:W-:-:S04]  /*2650*/  LOP3.LUT R3, R3, 0xff800000, RZ, 0xc0, !PT ;  /* 0xff80000003037812 */ /* 0x000fc800078ec0ff */
[-C--:B------:R-:W-:Y:S02]  /*2660*/  IADD3 R2, PT, PT, R2, -R3.reuse, RZ ;  /* 0x8000000302027210 */ /* 0x080fe40007ffe0ff */
        /* <DEDUP_REMOVED lines=23> */
[----:B------:R-:W-:-:S04]  /*27e0*/  FFMA R9, R9, R2, R4 ;  /* 0x0000000209097223 */ /* 0x000fc80000000004 */
[----:B------:R-:W-:Y:S01]  /*27f0*/  FFMA R8, R7, R8, R9 ;  /* 0x0000000807087223 */ /* 0x000fe20000000009 */
[----:B------:R-:W-:-:S03]  /*2800*/  IMAD.MOV.U32 R7, RZ, RZ, 0x391fcb8e ;  /* 0x391fcb8eff077424 */ /* 0x000fc600078e00ff */
        /* <DEDUP_REMOVED lines=25> */
[----:B------:R-:W-:-:S07]  /*29a0*/  @!P2 IMAD.MOV.U32 R9, RZ, RZ, 0x7fffffff ;  /* 0x7fffffffff09a424 */ /* 0x000fce00078e00ff */
.L_x_113:
[----:B------:R-:W-:Y:S05]  /*29b0*/  BSYNC.RECONVERGENT B1 ;  /* 0x0000000000017941 */ /* 0x000fea0003800200 */
.L_x_112:
[C---:B------:R-:W-:Y:S01]  /*29c0*/  FADD R14, R9.reuse, R9 ;  /* 0x00000009090e7221 */ /* 0x040fe20000000000 */
[----:B------:R-:W-:-:S04]  /*29d0*/  FMUL R16, R9, 0.80000001192092895508 ;  /* 0x3f4ccccd09107820 */ /* 0x000fc80000400000 */
[----:B------:R-:W-:Y:S01]  /*29e0*/  FMNMX R14, R14, 1, PT ;  /* 0x3f8000000e0e7809 */ /* 0x000fe20003800000 */
[----:B------:R-:W-:Y:S06]  /*29f0*/  BRA `(.L_x_91) ;  /* 0x0000001000047947 */ /* 0x000fec0003800000 */
.L_x_163:
[C---:B------:R-:W-:Y:S01]  /*2a00*/  FMUL R14, R15.reuse, 1.5 ;  /* 0x3fc000000f0e7820 */ /* 0x040fe20000400000 */
[C---:B------:R-:W-:Y:S01]  /*2a10*/  FMUL R9, R15.reuse, 0.30000001192092895508 ;  /* 0x3e99999a0f097820 */ /* 0x040fe20000400000 */
[----:B------:R-:W-:-:S03]  /*2a20*/  FMUL R16, R15, 0.60000002384185791016 ;  /* 0x3f19999a0f107820 */ /* 0x000fc60000400000 */
[----:B------:R-:W-:Y:S01]  /*2a30*/  FMNMX R14, R14, 1, PT ;  /* 0x3f8000000e0e7809 */ /* 0x000fe20003800000 */
[----:B------:R-:W-:Y:S06]  /*2a40*/  BRA `(.L_x_91) ;  /* 0x0000000c00f07947 */ /* 0x000fec0003800000 */
.L_x_164:
[----:B------:R-:W0:Y:S01]  /*2a50*/  LDC.64 R16, c[0x0][0x3c8] ;  /* 0x0000f200ff107b82 */ /* 0x000e220000000a00 */
[----:B------:R-:W-:Y:S01]  /*2a60*/  BSSY.RECONVERGENT B1, `(.L_x_114) ;  /* 0x0000043000017945 */ /* 0x000fe20003800200 */
[----:B0-----:R-:W-:-:S10]  /*2a70*/  DADD R16, R16, R16 ;  /* 0x0000000010107229 */ /* 0x001fd40000000010 */
[----:B------:R-:W0:Y:S02]  /*2a80*/  F2F.F32.F64 R16, R16 ;  /* 0x0000001000107310 */ /* 0x000e240000301000 */
[----:B0-----:R-:W-:-:S04]  /*2a90*/  FFMA R7, R15, 10, R16 ;  /* 0x412000000f077823 */ /* 0x001fc80000000010 */
        /* <DEDUP_REMOVED lines=12> */
[----:B------:R-:W-:Y:S01]  /*2b60*/  IMAD.SHL.U32 R3, R7, 0x100, RZ ;  /* 0x0000010007037824 */ /* 0x000fe200078e00ff */
[----:B------:R-:W0:Y:S01]  /*2b70*/  LDCU.64 UR8, c[0x4][URZ] ;  /* 0x01000000ff0877ac */ /* 0x000e220008000a00 */
[----:B------:R-:W-:Y:S02]  /*2b80*/  IMAD.MOV.U32 R8, RZ, RZ, RZ ;  /* 0x000000ffff087224 */ /* 0x000fe400078e00ff */
[----:B------:R-:W-:Y:S01]  /*2b90*/  IMAD.MOV.U32 R2, RZ, RZ, R1 ;  /* 0x000000ffff027224 */ /* 0x000fe200078e0001 */
[----:B------:R-:W-:Y:S01]  /*2ba0*/  LOP3.LUT R9, R3, 0x80000000, RZ, 0xfc, !PT ;  /* 0x8000000003097812 */ /* 0x000fe200078efcff */
[----:B------:R-:W-:Y:S01]  /*2bb0*/  UMOV UR5, URZ ;  /* 0x000000ff00057c82 */ /* 0x000fe20008000000 */
[----:B------:R-:W-:-:S05]  /*2bc0*/  UMOV UR4, URZ ;  /* 0x000000ff00047c82 */ /* 0x000fca0008000000 */
.L_x_116:
[----:B0-----:R-:W-:Y:S02]  /*2bd0*/  IMAD.U32 R12, RZ, RZ, UR8 ;  /* 0x00000008ff0c7e24 */ /* 0x001fe4000f8e00ff */
        /* <DEDUP_REMOVED lines=36> */
[----:B------:R-:W0:Y:S01]  /*2e20*/  I2F.F64.S64 R10, R10 ;  /* 0x0000000a000a7312 */ /* 0x000e220000301c00 */
[----:B------:R-:W-:-:S05]  /*2e30*/  LEA.HI R2, R4, R3, RZ, 0x1 ;  /* 0x0000000304027211 */ /* 0x000fca00078f08ff */
[----:B------:R-:W-:-:S04]  /*2e40*/  IMAD.MOV R3, RZ, RZ, -R2 ;  /* 0x000000ffff037224 */ /* 0x000fc800078e0a02 */
[----:B------:R-:W-:Y:S01]  /*2e50*/  @!P0 IMAD.MOV.U32 R2, RZ, RZ, R3 ;  /* 0x000000ffff028224 */ /* 0x000fe200078e0003 */
[----:B0-----:R-:W-:-:S10]  /*2e60*/  DMUL R8, R10, UR4 ;  /* 0x000000040a087c28 */ /* 0x001fd40008000000 */
[----:B------:R-:W0:Y:S02]  /*2e70*/  F2F.F32.F64 R8, R8 ;  /* 0x0000000800087310 */ /* 0x000e240000301000 */
[----:B0-----:R-:W-:-:S07]  /*2e80*/  FSEL R3, -R8, R8, !P1 ;  /* 0x0000000808037208 */ /* 0x001fce0004800100 */
.L_x_115:
[----:B------:R-:W-:Y:S05]  /*2e90*/  BSYNC.RECONVERGENT B1 ;  /* 0x0000000000017941 */ /* 0x000fea0003800200 */
.L_x_114:
[----:B------:R-:W-:Y:S01]  /*2ea0*/  FFMA R17, R15, 15, R16 ;  /* 0x417000000f117823 */ /* 0x000fe20000000010 */
[----:B------:R-:W-:Y:S01]  /*2eb0*/  LOP3.LUT R6, R2, 0x1, RZ, 0xc0, !PT ;  /* 0x0000000102067812 */ /* 0x000fe200078ec0ff */
[----:B------:R-:W-:Y:S02]  /*2ec0*/  IMAD.MOV.U32 R12, RZ, RZ, 0x37cbac00 ;  /* 0x37cbac00ff0c7424 */ /* 0x000fe400078e00ff */
[----:B------:R-:W-:Y:S01]  /*2ed0*/  FMUL R9, R3, R3 ;  /* 0x0000000303097220 */ /* 0x000fe20000400000 */
[----:B------:R-:W-:Y:S01]  /*2ee0*/  FADD R17, R17, 2 ;  /* 0x4000000011117421 */ /* 0x000fe20000000000 */
[----:B------:R-:W-:Y:S01]  /*2ef0*/  ISETP.NE.U32.AND P0, PT, R6, 0x1, PT ;  /* 0x000000010600780c */ /* 0x000fe20003f05070 */
[----:B------:R-:W-:Y:S02]  /*2f00*/  IMAD.MOV.U32 R13, RZ, RZ, 0x3d2aaabb ;  /* 0x3d2aaabbff0d7424 */ /* 0x000fe400078e00ff */
[----:B------:R-:W-:Y:S01]  /*2f10*/  FFMA R6, R9, R12, -0.0013887860113754868507 ;  /* 0xbab607ed09067423 */ /* 0x000fe2000000000c */
[----:B------:R-:W-:Y:S01]  /*2f20*/  FMUL R4, R17, 0.63661974668502807617 ;  /* 0x3f22f98311047820 */ /* 0x000fe20000400000 */
[----:B------:R-:W-:Y:S01]  /*2f30*/  IMAD.MOV.U32 R7, RZ, RZ, 0x3effffff ;  /* 0x3effffffff077424 */ /* 0x000fe200078e00ff */
[----:B------:R-:W-:Y:S01]  /*2f40*/  LOP3.LUT P1, RZ, R2, 0x2, RZ, 0xc0, !PT ;  /* 0x0000000202ff7812 */ /* 0x000fe2000782c0ff */
[----:B------:R-:W-:Y:S01]  /*2f50*/  IMAD.MOV.U32 R14, RZ, RZ, 0x3f000000 ;  /* 0x3f000000ff0e7424 */ /* 0x000fe200078e00ff */
[----:B------:R-:W-:Y:S01]  /*2f60*/  FSEL R6, R6, -0.00019574658654164522886, !P0 ;  /* 0xb94d415306067808 */ /* 0x000fe20004000000 */
[----:B------:R-:W-:Y:S01]  /*2f70*/  BSSY.RECONVERGENT B1, `(.L_x_117) ;  /* 0x0000048000017945 */ /* 0x000fe20003800200 */
[----:B------:R-:W0:Y:S01]  /*2f80*/  F2I.NTZ R4, R4 ;  /* 0x0000000400047305 */ /* 0x000e220000203100 */
[----:B------:R-:W-:-:S02]  /*2f90*/  FSEL R8, R13, 0.0083327032625675201416, !P0 ;  /* 0x3c0885e40d087808 */ /* 0x000fc40004000000 */
        /* <DEDUP_REMOVED lines=10> */
[C---:B------:R-:W-:Y:S02]  /*3040*/  FFMA R3, R10.reuse, -7.5497894158615963534e-08, R3 ;  /* 0xb3a221680a037823 */ /* 0x040fe40000000003 */
[----:B------:R-:W-:Y:S02]  /*3050*/  FFMA R9, R9, R14, 0.5 ;  /* 0x3f00000009097423 */ /* 0x000fe4000000000e */
        /* <DEDUP_REMOVED lines=13> */
.L_x_119:
        /* <DEDUP_REMOVED lines=38> */
[----:B------:R-:W-:-:S05]  /*3390*/  LEA.HI R4, R4, R3, RZ, 0x1 ;  /* 0x0000000304047211 */ /* 0x000fca00078f08ff */
[----:B------:R-:W-:-:S05]  /*33a0*/  IMAD.MOV R2, RZ, RZ, -R4 ;  /* 0x000000ffff027224 */ /* 0x000fca00078e0a04 */
[----:B------:R-:W-:Y:S01]  /*33b0*/  @!P0 MOV R4, R2 ;  /* 0x0000000200048202 */ /* 0x000fe20000000f00 */
[----:B-1----:R-:W-:-:S10]  /*33c0*/  DMUL R18, R10, UR4 ;  /* 0x000000040a127c28 */ /* 0x002fd40008000000 */
[----:B------:R-:W1:Y:S02]  /*33d0*/  F2F.F32.F64 R18, R18 ;  /* 0x0000001200127310 */ /* 0x000e640000301000 */
[----:B01----:R-:W-:-:S07]  /*33e0*/  FSEL R2, -R18, R18, !P1 ;  /* 0x0000001212027208 */ /* 0x003fce0004800100 */
.L_x_118:
[----:B------:R-:W-:Y:S05]  /*33f0*/  BSYNC.RECONVERGENT B1 ;  /* 0x0000000000017941 */ /* 0x000fea0003800200 */
.L_x_117:
[----:B------:R-:W-:Y:S01]  /*3400*/  FFMA R15, R15, 20, R16 ;  /* 0x41a000000f0f7823 */ /* 0x000fe20000000010 */
[----:B------:R-:W-:Y:S01]  /*3410*/  LOP3.LUT R6, R4, 0x1, RZ, 0xc0, !PT ;  /* 0x0000000104067812 */ /* 0x000fe200078ec0ff */
        /* <DEDUP_REMOVED lines=8> */
[----:B------:R-:W-:Y:S01]  /*34a0*/  FSEL R6, R6, -0.00019574658654164522886, !P0 ;  /* 0xb94d415306067808 */ /* 0x000fe20004000000 */
[----:B------:R-:W0:Y:S01]  /*34b0*/  F2I.NTZ R17, R10 ;  /* 0x0000000a00117305 */ /* 0x000e220000203100 */
[----:B------:R-:W-:-:S02]  /*34c0*/  FSEL R4, -R7, -0.16666662693023681641, !P0 ;  /* 0xbe2aaaa807047808 */ /* 0x000fc40004000100 */
[----:B------:R-:W-:Y:S01]  /*34d0*/  FSEL R2, R2, 1, P0 ;  /* 0x3f80000002027808 */ /* 0x000fe20000000000 */
[----:B------:R-:W-:Y:S01]  /*34e0*/  FFMA R6, R3, R6, R8 ;  /* 0x0000000603067223 */ /* 0x000fe20000000008 */
[----:B------:R-:W-:-:S03]  /*34f0*/  FSETP.GE.AND P0, PT, |R15|, 105615, PT ;  /* 0x47ce47800f00780b */ /* 0x000fc60003f06200 */
[C---:B------:R-:W-:Y:S01]  /*3500*/  FFMA R4, R3.reuse, R6, R4 ;  /* 0x0000000603047223 */ /* 0x040fe20000000004 */
[----:B------:R-:W-:-:S04]  /*3510*/  FFMA R3, R3, R2, RZ ;  /* 0x0000000203037223 */ /* 0x000fc800000000ff */
[----:B------:R-:W-:Y:S01]  /*3520*/  FFMA R3, R3, R4, R2 ;  /* 0x0000000403037223 */ /* 0x000fe20000000002 */
[----:B0-----:R-:W-:-:S03]  /*3530*/  I2FP.F32.S32 R8, R17 ;  /* 0x0000001100087245 */ /* 0x001fc60000201400 */
[----:B------:R-:W-:Y:S02]  /*3540*/  @P1 FADD R3, RZ, -R3 ;  /* 0x80000003ff031221 */ /* 0x000fe40000000000 */
[C---:B------:R-:W-:Y:S02]  /*3550*/  FFMA R11, R8.reuse, -1.5707962512969970703, R15 ;  /* 0xbfc90fda080b7823 */ /* 0x040fe4000000000f */
        /* <DEDUP_REMOVED lines=15> */
.L_x_122:
        /* <DEDUP_REMOVED lines=29> */
[C-C-:B------:R-:W-:Y:S01]  /*3820*/  SHF.L.W.U32.HI R4, R3.reuse, 0x2, R2.reuse ;  /* 0x0000000203047819 */ /* 0x140fe20000010e02 */
[----:B------:R-:W-:Y:S01]  /*3830*/  IMAD.SHL.U32 R3, R3, 0x4, RZ ;  /* 0x0000000403037824 */ /* 0x000fe200078e00ff */
[----:B------:R-:W-:Y:S02]  /*3840*/  SHF.R.U32.HI R17, RZ, 0x1e, R2 ;  /* 0x0000001eff117819 */ /* 0x000fe40000011602 */
[----:B------:R-:W-:-:S02]  /*3850*/  SHF.R.S32.HI R6, RZ, 0x1f, R4 ;  /* 0x0000001fff067819 */ /* 0x000fc40000011404 */
[----:B------:R-:W-:Y:S02]  /*3860*/  LEA.HI R17, R4, R17, RZ, 0x1 ;  /* 0x0000001104117211 */ /* 0x000fe400078f08ff */
[C---:B------:R-:W-:Y:S02]  /*3870*/  LOP3.LUT R10, R6.reuse, R3, RZ, 0x3c, !PT ;  /* 0x00000003060a7212 */ /* 0x040fe400078e3cff */
[----:B------:R-:W-:Y:S01]  /*3880*/  LOP3.LUT R11, R6, R4, RZ, 0x3c, !PT ;  /* 0x00000004060b7212 */ /* 0x000fe200078e3cff */
[----:B------:R-:W-:Y:S01]  /*3890*/  IMAD.MOV R2, RZ, RZ, -R17 ;  /* 0x000000ffff027224 */ /* 0x000fe200078e0a11 */
[----:B------:R-:W-:-:S03]  /*38a0*/  LOP3.LUT R15, R4, R15, RZ, 0x3c, !PT ;  /* 0x0000000f040f7212 */ /* 0x000fc600078e3cff */
[----:B------:R-:W-:Y:S01]  /*38b0*/  @!P0 IMAD.MOV.U32 R17, RZ, RZ, R2 ;  /* 0x000000ffff118224 */ /* 0x000fe200078e0002 */
[----:B------:R-:W1:Y:S01]  /*38c0*/  I2F.F64.S64 R10, R10 ;  /* 0x0000000a000a7312 */ /* 0x000e620000301c00 */
[----:B------:R-:W-:Y:S01]  /*38d0*/  ISETP.GE.AND P1, PT, R15, RZ, PT ;  /* 0x000000ff0f00720c */ /* 0x000fe20003f26270 */
[----:B-1----:R-:W-:-:S10]  /*38e0*/  DMUL R18, R10, UR4 ;  /* 0x000000040a127c28 */ /* 0x002fd40008000000 */
[----:B------:R-:W1:Y:S02]  /*38f0*/  F2F.F32.F64 R18, R18 ;  /* 0x0000001200127310 */ /* 0x000e640000301000 */
[----:B01----:R-:W-:-:S07]  /*3900*/  FSEL R2, -R18, R18, !P1 ;  /* 0x0000001212027208 */ /* 0x003fce0004800100 */
.L_x_121:
[----:B------:R-:W-:Y:S05]  /*3910*/  BSYNC.RECONVERGENT B1 ;  /* 0x0000000000017941 */ /* 0x000fea0003800200 */
.L_x_120:
        /* <DEDUP_REMOVED lines=15> */
.L_x_91:
        /* <DEDUP_REMOVED lines=12> */
.L_x_86:
[----:B------:R-:W-:Y:S05]  /*3ad0*/  BSYNC.RECONVERGENT B0 ;  /* 0x0000000000007941 */ /* 0x000fea0003800200 */
.L_x_85:
        /* <DEDUP_REMOVED lines=8> */
        .weak           $__internal_1_$__cuda_sm20_div_rn_f64_full
        .type           $__internal_1_$__cuda_sm20_div_rn_f64_full,@function
        .size           $__internal_1_$__cuda_sm20_div_rn_f64_full,($__internal_2_$__cuda_sm3x_div_rn_noftz_f32_slowpath - $__internal_1_$__cuda_sm20_div_rn_f64_full)
$__internal_1_$__cuda_sm20_div_rn_f64_full:
[----:B------:R-:W-:Y:S01]  /*3b60*/  FSETP.GEU.AND P2, PT, |R17|, 1.469367938527859385e-39, PT ;  /* 0x001000001100780b */ /* 0x000fe20003f4e200 */
[----:B------:R-:W-:Y:S01]  /*3b70*/  IMAD.MOV.U32 R21, RZ, RZ, R9 ;  /* 0x000000ffff157224 */ /* 0x000fe200078e0009 */
[C---:B------:R-:W-:Y:S01]  /*3b80*/  FSETP.GEU.AND P0, PT, |R9|.reuse, 1.469367938527859385e-39, PT ;  /* 0x001000000900780b */ /* 0x040fe20003f0e200 */
[----:B------:R-:W-:Y:S01]  /*3b90*/  IMAD.MOV.U32 R20, RZ, RZ, R8 ;  /* 0x000000ffff147224 */ /* 0x000fe200078e0008 */
[----:B------:R-:W-:Y:S01]  /*3ba0*/  LOP3.LUT R18, R9, 0x800fffff, RZ, 0xc0, !PT ;  /* 0x800fffff09127812 */ /* 0x000fe200078ec0ff */
[----:B------:R-:W-:Y:S01]  /*3bb0*/  IMAD.MOV.U32 R22, RZ, RZ, R16 ;  /* 0x000000ffff167224 */ /* 0x000fe200078e0010 */
[----:B------:R-:W-:Y:S01]  /*3bc0*/  LOP3.LUT R6, R17, 0x7ff00000, RZ, 0xc0, !PT ;  /* 0x7ff0000011067812 */ /* 0x000fe200078ec0ff */
[----:B------:R-:W-:Y:S01]  /*3bd0*/  IMAD.MOV.U32 R26, RZ, RZ, 0x1 ;  /* 0x00000001ff1a7424 */ /* 0x000fe200078e00ff */
[----:B------:R-:W-:Y:S01]  /*3be0*/  LOP3.LUT R19, R18, 0x3ff00000, RZ, 0xfc, !PT ;  /* 0x3ff0000012137812 */ /* 0x000fe200078efcff */
[----:B------:R-:W-:Y:S01]  /*3bf0*/  IMAD.MOV.U32 R18, RZ, RZ, R8 ;  /* 0x000000ffff127224 */ /* 0x000fe200078e0008 */
[----:B------:R-:W-:Y:S01]  /*3c00*/  LOP3.LUT R9, R9, 0x7ff00000, RZ, 0xc0, !PT ;  /* 0x7ff0000009097812 */ /* 0x000fe200078ec0ff */
[----:B------:R-:W-:Y:S01]  /*3c10*/  IMAD.MOV.U32 R8, RZ, RZ, R6 ;  /* 0x000000ffff087224 */ /* 0x000fe200078e0006 */
[----:B------:R-:W-:Y:S01]  /*3c20*/  BSSY.RECONVERGENT B1, `(.L_x_123) ;  /* 0x000004d000017945 */ /* 0x000fe20003800200 */
[----:B------:R-:W-:Y:S01]  /*3c30*/  @!P2 LOP3.LUT R7, R21, 0x7ff00000, RZ, 0xc0, !PT ;  /* 0x7ff000001507a812 */ /* 0x000fe200078ec0ff */
[----:B------:R-:W-:Y:S01]  /*3c40*/  @!P2 IMAD.MOV.U32 R24, RZ, RZ, RZ ;  /* 0x000000ffff18a224 */ /* 0x000fe200078e00ff */
[----:B------:R-:W-:Y:S01]  /*3c50*/  @!P0 DMUL R18, R20, 8.98846567431157953865e+307 ;  /* 0x7fe0000014128828 */ /* 0x000fe20000000000 */
[----:B------:R-:W-:-:S02]  /*3c60*/  ISETP.GE.U32.AND P1, PT, R6, R9, PT ;  /* 0x000000090600720c */ /* 0x000fc40003f26070 */
[----:B------:R-:W-:Y:S01]  /*3c70*/  @!P2 ISETP.GE.U32.AND P3, PT, R6, R7, PT ;  /* 0x000000070600a20c */ /* 0x000fe20003f66070 */
[----:B------:R-:W-:Y:S02]  /*3c80*/  IMAD.MOV.U32 R7, RZ, RZ, 0x1ca00000 ;  /* 0x1ca00000ff077424 */ /* 0x000fe400078e00ff */
[----:B------:R-:W0:Y:S03]  /*3c90*/  MUFU.RCP64H R27, R19 ;  /* 0x00000013001b7308 */ /* 0x000e260000001800 */
[C---:B------:R-:W-:Y:S02]  /*3ca0*/  @!P2 SEL R25, R7.reuse, 0x63400000, !P3 ;  /* 0x634000000719a807 */ /* 0x040fe40005800000 */
[----:B------:R-:W-:Y:S02]  /*3cb0*/  SEL R23, R7, 0x63400000, !P1 ;  /* 0x6340000007177807 */ /* 0x000fe40004800000 */
[----:B------:R-:W-:-:S02]  /*3cc0*/  @!P2 LOP3.LUT R25, R25, 0x80000000, R17, 0xf8, !PT ;  /* 0x800000001919a812 */ /* 0x000fc400078ef811 */
[----:B------:R-:W-:Y:S02]  /*3cd0*/  LOP3.LUT R23, R23, 0x800fffff, R17, 0xf8, !PT ;  /* 0x800fffff17177812 */ /* 0x000fe400078ef811 */
[----:B------:R-:W-:Y:S02]  /*3ce0*/  @!P2 LOP3.LUT R25, R25, 0x100000, RZ, 0xfc, !PT ;  /* 0x001000001919a812 */ /* 0x000fe400078efcff */
[----:B------:R-:W-:-:S04]  /*3cf0*/  @!P0 LOP3.LUT R9, R19, 0x7ff00000, RZ, 0xc0, !PT ;  /* 0x7ff0000013098812 */ /* 0x000fc800078ec0ff */
[----:B------:R-:W-:Y:S02]  /*3d00*/  @!P2 DFMA R22, R22, 2, -R24 ;  /* 0x400000001616a82b */ /* 0x000fe40000000818 */
[----:B0-----:R-:W-:-:S08]  /*3d10*/  DFMA R24, R26, -R18, 1 ;  /* 0x3ff000001a18742b */ /* 0x001fd00000000812 */
[----:B------:R-:W-:Y:S01]  /*3d20*/  DFMA R24, R24, R24, R24 ;  /* 0x000000181818722b */ /* 0x000fe20000000018 */
[----:B------:R-:W-:-:S07]  /*3d30*/  @!P2 LOP3.LUT R8, R23, 0x7ff00000, RZ, 0xc0, !PT ;  /* 0x7ff000001708a812 */ /* 0x000fce00078ec0ff */
[----:B------:R-:W-:-:S08]  /*3d40*/  DFMA R24, R26, R24, R26 ;  /* 0x000000181a18722b */ /* 0x000fd0000000001a */
[----:B------:R-:W-:-:S08]  /*3d50*/  DFMA R26, R24, -R18, 1 ;  /* 0x3ff00000181a742b */ /* 0x000fd00000000812 */
[----:B------:R-:W-:-:S08]  /*3d60*/  DFMA R24, R24, R26, R24 ;  /* 0x0000001a1818722b */ /* 0x000fd00000000018 */
[----:B------:R-:W-:-:S08]  /*3d70*/  DMUL R26, R24, R22 ;  /* 0x00000016181a7228 */ /* 0x000fd00000000000 */
[----:B------:R-:W-:-:S08]  /*3d80*/  DFMA R28, R26, -R18, R22 ;  /* 0x800000121a1c722b */ /* 0x000fd00000000016 */
[----:B------:R-:W-:Y:S01]  /*3d90*/  DFMA R28, R24, R28, R26 ;  /* 0x0000001c181c722b */ /* 0x000fe2000000001a */
[----:B------:R-:W-:-:S05]  /*3da0*/  VIADD R24, R8, 0xffffffff ;  /* 0xffffffff08187836 */ /* 0x000fca0000000000 */
[----:B------:R-:W-:Y:S01]  /*3db0*/  ISETP.GT.U32.AND P0, PT, R24, 0x7feffffe, PT ;  /* 0x7feffffe1800780c */ /* 0x000fe20003f04070 */
[----:B------:R-:W-:-:S05]  /*3dc0*/  VIADD R24, R9, 0xffffffff ;  /* 0xffffffff09187836 */ /* 0x000fca0000000000 */
[----:B------:R-:W-:-:S13]  /*3dd0*/  ISETP.GT.U32.OR P0, PT, R24, 0x7feffffe, P0 ;  /* 0x7feffffe1800780c */ /* 0x000fda0000704470 */
[----:B------:R-:W-:Y:S05]  /*3de0*/  @P0 BRA `(.L_x_124) ;  /* 0x00000000006c0947 */ /* 0x000fea0003800000 */
[----:B------:R-:W-:Y:S01]  /*3df0*/  LOP3.LUT R9, R21, 0x7ff00000, RZ, 0xc0, !PT ;  /* 0x7ff0000015097812 */ /* 0x000fe200078ec0ff */
[----:B------:R-:W-:-:S03]  /*3e00*/  IMAD.MOV.U32 R16, RZ, RZ, RZ ;  /* 0x000000ffff107224 */ /* 0x000fc600078e00ff */
[CC--:B------:R-:W-:Y:S02]  /*3e10*/  VIADDMNMX R8, R6.reuse, -R9.reuse, 0xb9600000, !PT ;  /* 0xb960000006087446 */ /* 0x0c0fe40007800909 */
[----:B------:R-:W-:Y:S02]  /*3e20*/  ISETP.GE.U32.AND P0, PT, R6, R9, PT ;  /* 0x000000090600720c */ /* 0x000fe40003f06070 */
[----:B------:R-:W-:Y:S02]  /*3e30*/  VIMNMX R8, PT, PT, R8, 0x46a00000, PT ;  /* 0x46a0000008087848 */ /* 0x000fe40003fe0100 */
[----:B------:R-:W-:-:S05]  /*3e40*/  SEL R7, R7, 0x63400000, !P0 ;  /* 0x6340000007077807 */ /* 0x000fca0004000000 */
[----:B------:R-:W-:-:S04]  /*3e50*/  IMAD.IADD R8, R8, 0x1, -R7 ;  /* 0x0000000108087824 */ /* 0x000fc800078e0a07 */
[----:B------:R-:W-:-:S06]  /*3e60*/  VIADD R17, R8, 0x7fe00000 ;  /* 0x7fe0000008117836 */ /* 0x000fcc0000000000 */
[----:B------:R-:W-:-:S10]  /*3e70*/  DMUL R6, R28, R16 ;  /* 0x000000101c067228 */ /* 0x000fd40000000000 */
[----:B------:R-:W-:-:S13]  /*3e80*/  FSETP.GTU.AND P0, PT, |R7|, 1.469367938527859385e-39, PT ;  /* 0x001000000700780b */ /* 0x000fda0003f0c200 */
[----:B------:R-:W-:Y:S05]  /*3e90*/  @P0 BRA `(.L_x_125) ;  /* 0x0000000000940947 */ /* 0x000fea0003800000 */
[----:B------:R-:W-:Y:S01]  /*3ea0*/  DFMA R18, R28, -R18, R22 ;  /* 0x800000121c12722b */ /* 0x000fe20000000016 */
[----:B------:R-:W-:-:S09]  /*3eb0*/  IMAD.MOV.U32 R16, RZ, RZ, RZ ;  /* 0x000000ffff107224 */ /* 0x000fd200078e00ff */
[C---:B------:R-:W-:Y:S02]  /*3ec0*/  FSETP.NEU.AND P0, PT, R19.reuse, RZ, PT ;  /* 0x000000ff1300720b */ /* 0x040fe40003f0d000 */
[----:B------:R-:W-:-:S04]  /*3ed0*/  LOP3.LUT R21, R19, 0x80000000, R21, 0x48, !PT ;  /* 0x8000000013157812 */ /* 0x000fc800078e4815 */
[----:B------:R-:W-:-:S07]  /*3ee0*/  LOP3.LUT R17, R21, R17, RZ, 0xfc, !PT ;  /* 0x0000001115117212 */ /* 0x000fce00078efcff */
[----:B------:R-:W-:Y:S05]  /*3ef0*/  @!P0 BRA `(.L_x_125) ;  /* 0x00000000007c8947 */ /* 0x000fea0003800000 */
[----:B------:R-:W-:Y:S01]  /*3f00*/  IMAD.MOV R19, RZ, RZ, -R8 ;  /* 0x000000ffff137224 */ /* 0x000fe200078e0a08 */
[----:B------:R-:W-:Y:S01]  /*3f10*/  DMUL.RP R16, R28, R16 ;  /* 0x000000101c107228 */ /* 0x000fe20000008000 */
[----:B------:R-:W-:Y:S01]  /*3f20*/  IMAD.MOV.U32 R18, RZ, RZ, RZ ;  /* 0x000000ffff127224 */ /* 0x000fe200078e00ff */
[----:B------:R-:W-:-:S05]  /*3f30*/  IADD3 R9, PT, PT, -R8, -0x43300000, RZ ;  /* 0xbcd0000008097810 */ /* 0x000fca0007ffe1ff */
[----:B------:R-:W-:-:S03]  /*3f40*/  DFMA R18, R6, -R18, R28 ;  /* 0x800000120612722b */ /* 0x000fc6000000001c */
[----:B------:R-:W-:-:S07]  /*3f50*/  LOP3.LUT R21, R17, R21, RZ, 0x3c, !PT ;  /* 0x0000001511157212 */ /* 0x000fce00078e3cff */
[----:B------:R-:W-:-:S04]  /*3f60*/  FSETP.NEU.AND P0, PT, |R19|, R9, PT ;  /* 0x000000091300720b */ /* 0x000fc80003f0d200 */
[----:B------:R-:W-:Y:S02]  /*3f70*/  FSEL R6, R16, R6, !P0 ;  /* 0x0000000610067208 */ /* 0x000fe40004000000 */
[----:B------:R-:W-:Y:S01]  /*3f80*/  FSEL R7, R21, R7, !P0 ;  /* 0x0000000715077208 */ /* 0x000fe20004000000 */
[----:B------:R-:W-:Y:S06]  /*3f90*/  BRA `(.L_x_125) ;  /* 0x0000000000547947 */ /* 0x000fec0003800000 */
.L_x_124:
[----:B------:R-:W-:-:S14]  /*3fa0*/  DSETP.NAN.AND P0, PT, R16, R16, PT ;  /* 0x000000101000722a */ /* 0x000fdc0003f08000 */
[----:B------:R-:W-:Y:S05]  /*3fb0*/  @P0 BRA `(.L_x_126) ;  /* 0x0000000000440947 */ /* 0x000fea0003800000 */
[----:B------:R-:W-:-:S14]  /*3fc0*/  DSETP.NAN.AND P0, PT, R20, R20, PT ;  /* 0x000000141400722a */ /* 0x000fdc0003f08000 */
[----:B------:R-:W-:Y:S05]  /*3fd0*/  @P0 BRA `(.L_x_127) ;  /* 0x0000000000300947 */ /* 0x000fea0003800000 */
[----:B------:R-:W-:Y:S01]  /*3fe0*/  ISETP.NE.AND P0, PT, R8, R9, PT ;  /* 0x000000090800720c */ /* 0x000fe20003f05270 */
[----:B------:R-:W-:Y:S02]  /*3ff0*/  IMAD.MOV.U32 R6, RZ, RZ, 0x0 ;  /* 0x00000000ff067424 */ /* 0x000fe400078e00ff */
[----:B------:R-:W-:-:S10]  /*4000*/  IMAD.MOV.U32 R7, RZ, RZ, -0x80000 ;  /* 0xfff80000ff077424 */ /* 0x000fd400078e00ff */
[----:B------:R-:W-:Y:S05]  /*4010*/  @!P0 BRA `(.L_x_125) ;  /* 0x0000000000348947 */ /* 0x000fea0003800000 */
[----:B------:R-:W-:Y:S02]  /*4020*/  ISETP.NE.AND P0, PT, R8, 0x7ff00000, PT ;  /* 0x7ff000000800780c */ /* 0x000fe40003f05270 */
[----:B------:R-:W-:Y:S02]  /*4030*/  LOP3.LUT R7, R17, 0x80000000, R21, 0x48, !PT ;  /* 0x8000000011077812 */ /* 0x000fe400078e4815 */
[----:B------:R-:W-:-:S13]  /*4040*/  ISETP.EQ.OR P0, PT, R9, RZ, !P0 ;  /* 0x000000ff0900720c */ /* 0x000fda0004702670 */
[----:B------:R-:W-:Y:S01]  /*4050*/  @P0 LOP3.LUT R8, R7, 0x7ff00000, RZ, 0xfc, !PT ;  /* 0x7ff0000007080812 */ /* 0x000fe200078efcff */
[----:B------:R-:W-:Y:S01]  /*4060*/  @!P0 IMAD.MOV.U32 R6, RZ, RZ, RZ ;  /* 0x000000ffff068224 */ /* 0x000fe200078e00ff */
[----:B------:R-:W-:-:S03]  /*4070*/  @P0 MOV R6, RZ ;  /* 0x000000ff00060202 */ /* 0x000fc60000000f00 */
[----:B------:R-:W-:Y:S01]  /*4080*/  @P0 IMAD.MOV.U32 R7, RZ, RZ, R8 ;  /* 0x000000ffff070224 */ /* 0x000fe200078e0008 */
[----:B------:R-:W-:Y:S06]  /*4090*/  BRA `(.L_x_125) ;  /* 0x0000000000147947 */ /* 0x000fec0003800000 */
.L_x_127:
[----:B------:R-:W-:Y:S01]  /*40a0*/  LOP3.LUT R7, R21, 0x80000, RZ, 0xfc, !PT ;  /* 0x0008000015077812 */ /* 0x000fe200078efcff */
[----:B------:R-:W-:Y:S01]  /*40b0*/  IMAD.MOV.U32 R6, RZ, RZ, R20 ;  /* 0x000000ffff067224 */ /* 0x000fe200078e0014 */
[----:B------:R-:W-:Y:S06]  /*40c0*/  BRA `(.L_x_125) ;  /* 0x0000000000087947 */ /* 0x000fec0003800000 */
.L_x_126:
[----:B------:R-:W-:Y:S01]  /*40d0*/  LOP3.LUT R7, R17, 0x80000, RZ, 0xfc, !PT ;  /* 0x0008000011077812 */ /* 0x000fe200078efcff */
[----:B------:R-:W-:-:S07]  /*40e0*/  IMAD.MOV.U32 R6, RZ, RZ, R16 ;  /* 0x000000ffff067224 */ /* 0x000fce00078e0010 */
.L_x_125:
[----:B------:R-:W-:Y:S05]  /*40f0*/  BSYNC.RECONVERGENT B1 ;  /* 0x0000000000017941 */ /* 0x000fea0003800200 */
.L_x_123:
[----:B------:R-:W-:Y:S02]  /*4100*/  IMAD.MOV.U32 R8, RZ, RZ, R6 ;  /* 0x000000ffff087224 */ /* 0x000fe400078e0006 */
[----:B------:R-:W-:Y:S02]  /*4110*/  IMAD.MOV.U32 R9, RZ, RZ, R7 ;  /* 0x000000ffff097224 */ /* 0x000fe400078e0007 */
[----:B------:R-:W-:Y:S02]  /*4120*/  IMAD.MOV.U32 R6, RZ, RZ, R4 ;  /* 0x000000ffff067224 */ /* 0x000fe400078e0004 */
[----:B------:R-:W-:-:S04]  /*4130*/  IMAD.MOV.U32 R7, RZ, RZ, 0x0 ;  /* 0x00000000ff077424 */ /* 0x000fc800078e00ff */
[----:B------:R-:W-:Y:S05]  /*4140*/  RET.REL.NODEC R6 `(_Z27mandelbrot_kernel_optimizedP6uchar3ii13FractalParams) ;  /* 0xffffffbc06ac7950 */ /* 0x000fea0003c3ffff */
        .weak           $__internal_2_$__cuda_sm3x_div_rn_noftz_f32_slowpath
        .type           $__internal_2_$__cuda_sm3x_div_rn_noftz_f32_slowpath,@function
        .size           $__internal_2_$__cuda_sm3x_div_rn_noftz_f32_slowpath,($_Z27mandelbrot_kernel_optimizedP6uchar3ii13FractalParams$__internal_trig_reduction_slowpathd - $__internal_2_$__cuda_sm3x_div_rn_noftz_f32_slowpath)
$__internal_2_$__cuda_sm3x_div_rn_noftz_f32_slowpath:
[----:B------:R-:W-:Y:S01]  /*4150*/  SHF.R.U32.HI R7, RZ, 0x17, R3 ;  /* 0x00000017ff077819 */ /* 0x000fe20000011603 */
[----:B------:R-:W-:Y:S01]  /*4160*/  BSSY.RECONVERGENT B2, `(.L_x_128) ;  /* 0x0000063000027945 */ /* 0x000fe20003800200 */
[--C-:B------:R-:W-:Y:S02]  /*4170*/  SHF.R.U32.HI R6, RZ, 0x17, R2.reuse ;  /* 0x00000017ff067819 */ /* 0x100fe40000011602 */
[----:B------:R-:W-:Y:S02]  /*4180*/  LOP3.LUT R14, R7, 0xff, RZ, 0xc0, !PT ;  /* 0x000000ff070e7812 */ /* 0x000fe400078ec0ff */
[----:B------:R-:W-:Y:S01]  /*4190*/  LOP3.LUT R9, R6, 0xff, RZ, 0xc0, !PT ;  /* 0x000000ff06097812 */ /* 0x000fe200078ec0ff */
[----:B------:R-:W-:Y:S02]  /*41a0*/  IMAD.MOV.U32 R6, RZ, RZ, R2 ;  /* 0x000000ffff067224 */ /* 0x000fe400078e0002 */
[----:B------:R-:W-:Y:S02]  /*41b0*/  VIADD R10, R14, 0xffffffff ;  /* 0xffffffff0e0a7836 */ /* 0x000fe40000000000 */
[----:B------:R-:W-:-:S03]  /*41c0*/  VIADD R8, R9, 0xffffffff ;  /* 0xffffffff09087836 */ /* 0x000fc60000000000 */
        /* <DEDUP_REMOVED lines=22> */
[----:B------:R-:W-:Y:S02]  /*4330*/  @P0 IMAD.MOV.U32 R7, RZ, RZ, RZ ;  /* 0x000000ffff070224 */ /* 0x000fe400078e00ff */
[----:B------:R-:W-:Y:S01]  /*4340*/  @!P0 FFMA R6, R2, 1.84467440737095516160e+19, RZ ;  /* 0x5f80000002068823 */ /* 0x000fe200000000ff */
[----:B------:R-:W-:Y:S02]  /*4350*/  @!P0 IMAD.MOV.U32 R7, RZ, RZ, -0x40 ;  /* 0xffffffc0ff078424 */ /* 0x000fe400078e00ff */
[----:B------:R-:W-:Y:S02]  /*4360*/  @!P1 FFMA R3, R3, 1.84467440737095516160e+19, RZ ;  /* 0x5f80000003039823 */ /* 0x000fe400000000ff */
[----:B------:R-:W-:-:S07]  /*4370*/  @!P1 VIADD R7, R7, 0x40 ;  /* 0x0000004007079836 */ /* 0x000fce0000000000 */
.L_x_129:
[----:B------:R-:W-:Y:S01]  /*4380*/  LEA R8, R14, 0xc0800000, 0x17 ;  /* 0xc08000000e087811 */ /* 0x000fe200078eb8ff */
[----:B------:R-:W-:Y:S01]  /*4390*/  VIADD R9, R9, 0xffffff81 ;  /* 0xffffff8109097836 */ /* 0x000fe20000000000 */
[----:B------:R-:W-:Y:S03]  /*43a0*/  BSSY.RECONVERGENT B3, `(.L_x_134) ;  /* 0x0000035000037945 */ /* 0x000fe60003800200 */
[----:B------:R-:W-:Y:S02]  /*43b0*/  IMAD.IADD R8, R3, 0x1, -R8 ;  /* 0x0000000103087824 */ /* 0x000fe400078e0a08 */
[----:B------:R-:W-:Y:S02]  /*43c0*/  IMAD R3, R9, -0x800000, R6 ;  /* 0xff80000009037824 */ /* 0x000fe400078e0206 */
[----:B------:R-:W0:Y:S01]  /*43d0*/  MUFU.RCP R10, R8 ;  /* 0x00000008000a7308 */ /* 0x000e220000001000 */
[----:B------:R-:W-:-:S04]  /*43e0*/  FADD.FTZ R12, -R8, -RZ ;  /* 0x800000ff080c7221 */ /* 0x000fc80000010100 */
[----:B0-----:R-:W-:-:S04]  /*43f0*/  FFMA R11, R10, R12, 1 ;  /* 0x3f8000000a0b7423 */ /* 0x001fc8000000000c */
[----:B------:R-:W-:-:S04]  /*4400*/  FFMA R13, R10, R11, R10 ;  /* 0x0000000b0a0d7223 */ /* 0x000fc8000000000a */
[----:B------:R-:W-:-:S04]  /*4410*/  FFMA R6, R3, R13, RZ ;  /* 0x0000000d03067223 */ /* 0x000fc800000000ff */
[----:B------:R-:W-:-:S04]  /*4420*/  FFMA R11, R12, R6, R3 ;  /* 0x000000060c0b7223 */ /* 0x000fc80000000003 */
[----:B------:R-:W-:Y:S01]  /*4430*/  FFMA R16, R13, R11, R6 ;  /* 0x0000000b0d107223 */ /* 0x000fe20000000006 */
[----:B------:R-:W-:-:S03]  /*4440*/  IADD3 R6, PT, PT, R9, 0x7f, -R14 ;  /* 0x0000007f09067810 */ /* 0x000fc60007ffe80e */
[----:B------:R-:W-:Y:S02]  /*4450*/  FFMA R11, R12, R16, R3 ;  /* 0x000000100c0b7223 */ /* 0x000fe40000000003 */
[----:B------:R-:W-:Y:S02]  /*4460*/  IMAD.IADD R6, R6, 0x1, R7 ;  /* 0x0000000106067824 */ /* 0x000fe400078e0207 */
[----:B------:R-:W-:-:S05]  /*4470*/  FFMA R10, R13, R11, R16 ;  /* 0x0000000b0d0a7223 */ /* 0x000fca0000000010 */
[----:B------:R-:W-:-:S04]  /*4480*/  SHF.R.U32.HI R3, RZ, 0x17, R10 ;  /* 0x00000017ff037819 */ /* 0x000fc8000001160a */
[----:B------:R-:W-:-:S05]  /*4490*/  LOP3.LUT R3, R3, 0xff, RZ, 0xc0, !PT ;  /* 0x000000ff03037812 */ /* 0x000fca00078ec0ff */
[----:B------:R-:W-:-:S04]  /*44a0*/  IMAD.IADD R9, R3, 0x1, R6 ;  /* 0x0000000103097824 */ /* 0x000fc800078e0206 */
        /* <DEDUP_REMOVED lines=10> */
[-CC-:B------:R-:W-:Y:S01]  /*4550*/  FFMA.RZ R3, R13, R11.reuse, R16.reuse ;  /* 0x0000000b0d037223 */ /* 0x180fe2000000c010 */
[----:B------:R-:W-:Y:S02]  /*4560*/  VIADD R8, R9, 0x20 ;  /* 0x0000002009087836 */ /* 0x000fe40000000000 */
[-CC-:B------:R-:W-:Y:S01]  /*4570*/  FFMA.RM R6, R13, R11.reuse, R16.reuse ;  /* 0x0000000b0d067223 */ /* 0x180fe20000004010 */
[----:B------:R-:W-:Y:S02]  /*4580*/  ISETP.NE.AND P2, PT, R9, RZ, PT ;  /* 0x000000ff0900720c */ /* 0x000fe40003f45270 */
[----:B------:R-:W-:Y:S01]  /*4590*/  LOP3.LUT R7, R3, 0x7fffff, RZ, 0xc0, !PT ;  /* 0x007fffff03077812 */ /* 0x000fe200078ec0ff */
[----:B------:R-:W-:Y:S01]  /*45a0*/  FFMA.RP R3, R13, R11, R16 ;  /* 0x0000000b0d037223 */ /* 0x000fe20000008010 */
[----:B------:R-:W-:Y:S01]  /*45b0*/  ISETP.NE.AND P1, PT, R9, RZ, PT ;  /* 0x000000ff0900720c */ /* 0x000fe20003f25270 */
[----:B------:R-:W-:Y:S01]  /*45c0*/  IMAD.MOV R9, RZ, RZ, -R9 ;  /* 0x000000ffff097224 */ /* 0x000fe200078e0a09 */
        /* <DEDUP_REMOVED lines=10> */
[----:B------:R-:W-:-:S05]  /*4670*/  LOP3.LUT R3, R3, R6, RZ, 0xc0, !PT ;  /* 0x0000000603037212 */ /* 0x000fca00078ec0ff */
[----:B------:R-:W-:-:S05]  /*4680*/  IMAD.IADD R3, R8, 0x1, R3 ;  /* 0x0000000108037824 */ /* 0x000fca00078e0203 */
[----:B------:R-:W-:Y:S01]  /*4690*/  LOP3.LUT R10, R3, R10, RZ, 0xfc, !PT ;  /* 0x0000000a030a7212 */ /* 0x000fe200078efcff */
[----:B------:R-:W-:Y:S06]  /*46a0*/  BRA `(.L_x_137) ;  /* 0x0000000000107947 */ /* 0x000fec0003800000 */
.L_x_136:
[----:B------:R-:W-:-:S04]  /*46b0*/  LOP3.LUT R10, R10, 0x80000000, RZ, 0xc0, !PT ;  /* 0x800000000a0a7812 */ /* 0x000fc800078ec0ff */
[----:B------:R-:W-:Y:S01]  /*46c0*/  LOP3.LUT R10, R10, 0x7f800000, RZ, 0xfc, !PT ;  /* 0x7f8000000a0a7812 */ /* 0x000fe200078efcff */
[----:B------:R-:W-:Y:S06]  /*46d0*/  BRA `(.L_x_137) ;  /* 0x0000000000047947 */ /* 0x000fec0003800000 */
.L_x_135:
[----:B------:R-:W-:-:S07]  /*46e0*/  IMAD R10, R6, 0x800000, R10 ;  /* 0x00800000060a7824 */ /* 0x000fce00078e020a */
.L_x_137:
[----:B------:R-:W-:Y:S05]  /*46f0*/  BSYNC.RECONVERGENT B3 ;  /* 0x0000000000037941 */ /* 0x000fea0003800200 */
.L_x_134:
[----:B------:R-:W-:Y:S05]  /*4700*/  BRA `(.L_x_138) ;  /* 0x0000000000207947 */ /* 0x000fea0003800000 */
.L_x_133:
[----:B------:R-:W-:-:S04]  /*4710*/  LOP3.LUT R3, R3, 0x80000000, R6, 0x48, !PT ;  /* 0x8000000003037812 */ /* 0x000fc800078e4806 */
[----:B------:R-:W-:Y:S01]  /*4720*/  LOP3.LUT R10, R3, 0x7f800000, RZ, 0xfc, !PT ;  /* 0x7f800000030a7812 */ /* 0x000fe200078efcff */
[----:B------:R-:W-:Y:S06]  /*4730*/  BRA `(.L_x_138) ;  /* 0x0000000000147947 */ /* 0x000fec0003800000 */
.L_x_132:
[----:B------:R-:W-:Y:S01]  /*4740*/  LOP3.LUT R10, R3, 0x80000000, R6, 0x48, !PT ;  /* 0x80000000030a7812 */ /* 0x000fe200078e4806 */
[----:B------:R-:W-:Y:S06]  /*4750*/  BRA `(.L_x_138) ;  /* 0x00000000000c7947 */ /* 0x000fec0003800000 */
.L_x_131:
[----:B------:R-:W0:Y:S01]  /*4760*/  MUFU.RSQ R10, -QNAN ;  /* 0xffc00000000a7908 */ /* 0x000e220000001400 */
[----:B------:R-:W-:Y:S05]  /*4770*/  BRA `(.L_x_138) ;  /* 0x0000000000047947 */ /* 0x000fea0003800000 */
.L_x_130:
[----:B------:R-:W-:-:S07]  /*4780*/  FADD.FTZ R10, R2, R3 ;  /* 0x00000003020a7221 */ /* 0x000fce0000010000 */
.L_x_138:
[----:B------:R-:W-:Y:S05]  /*4790*/  BSYNC.RECONVERGENT B2 ;  /* 0x0000000000027941 */ /* 0x000fea0003800200 */
.L_x_128:
[----:B------:R-:W-:Y:S02]  /*47a0*/  IMAD.MOV.U32 R6, RZ, RZ, R4 ;  /* 0x000000ffff067224 */ /* 0x000fe400078e0004 */
[----:B------:R-:W-:-:S04]  /*47b0*/  IMAD.MOV.U32 R7, RZ, RZ, 0x0 ;  /* 0x00000000ff077424 */ /* 0x000fc800078e00ff */
[----:B0-----:R-:W-:Y:S05]  /*47c0*/  RET.REL.NODEC R6 `(_Z27mandelbrot_kernel_optimizedP6uchar3ii13FractalParams) ;  /* 0xffffffb8060c7950 */ /* 0x001fea0003c3ffff */
        .type           $_Z27mandelbrot_kernel_optimizedP6uchar3ii13FractalParams$__internal_trig_reduction_slowpathd,@function
        .size           $_Z27mandelbrot_kernel_optimizedP6uchar3ii13FractalParams$__internal_trig_reduction_slowpathd,(.L_x_170 - $_Z27mandelbrot_kernel_optimizedP6uchar3ii13FractalParams$__internal_trig_reduction_slowpathd)
$_Z27mandelbrot_kernel_optimizedP6uchar3ii13FractalParams$__internal_trig_reduction_slowpathd:
[----:B------:R-:W-:Y:S01]  /*47d0*/  SHF.R.U32.HI R4, RZ, 0x14, R23 ;  /* 0x00000014ff047819 */ /* 0x000fe20000011617 */
[----:B------:R-:W-:Y:S02]  /*47e0*/  IMAD.MOV.U32 R3, RZ, RZ, R6 ;  /* 0x000000ffff037224 */ /* 0x000fe400078e0006 */
[----:B------:R-:W-:Y:S01]  /*47f0*/  IMAD.MOV.U32 R6, RZ, RZ, RZ ;  /* 0x000000ffff067224 */ /* 0x000fe200078e00ff */
[----:B------:R-:W-:-:S04]  /*4800*/  LOP3.LUT R2, R4, 0x7ff, RZ, 0xc0, !PT ;  /* 0x000007ff04027812 */ /* 0x000fc800078ec0ff */
[----:B------:R-:W-:-:S13]  /*4810*/  ISETP.NE.AND P0, PT, R2, 0x7ff, PT ;  /* 0x000007ff0200780c */ /* 0x000fda0003f05270 */
[----:B------:R-:W-:Y:S05]  /*4820*/  @!P0 BRA `(.L_x_139) ;  /* 0x0000000800388947 */ /* 0x000fea0003800000 */
[----:B------:R-:W-:Y:S01]  /*4830*/  VIADD R2, R2, 0xfffffc00 ;  /* 0xfffffc0002027836 */ /* 0x000fe20000000000 */
[----:B------:R-:W-:Y:S01]  /*4840*/  CS2R R24, SRZ ;  /* 0x0000000000187805 */ /* 0x000fe2000001ff00 */
[----:B------:R-:W-:-:S03]  /*4850*/  VIADD R8, R1, 0x20 ;  /* 0x0000002001087836 */ /* 0x000fc60000000000 */
[----:B------:R-:W-:Y:S02]  /*4860*/  SHF.R.U32.HI R6, RZ, 0x6, R2 ;  /* 0x00000006ff067819 */ /* 0x000fe40000011602 */
[----:B------:R-:W-:Y:S02]  /*4870*/  ISETP.GE.U32.AND P0, PT, R2, 0x80, PT ;  /* 0x000000800200780c */ /* 0x000fe40003f06070 */
[C---:B------:R-:W-:Y:S02]  /*4880*/  IADD3 R7, PT, PT, -R6.reuse, 0x13, RZ ;  /* 0x0000001306077810 */ /* 0x040fe40007ffe1ff */
[----:B------:R-:W-:Y:S02]  /*4890*/  IADD3 R17, PT, PT, -R6, 0xf, RZ ;  /* 0x0000000f06117810 */ /* 0x000fe40007ffe1ff */
[----:B------:R-:W-:-:S04]  /*48a0*/  SEL R7, R7, 0x12, P0 ;  /* 0x0000001207077807 */ /* 0x000fc80000000000 */
[----:B------:R-:W-:-:S13]  /*48b0*/  ISETP.GE.AND P0, PT, R17, R7, PT ;  /* 0x000000071100720c */ /* 0x000fda0003f06270 */
[----:B------:R-:W-:Y:S05]  /*48c0*/  @P0 BRA `(.L_x_140) ;  /* 0x00000000008c0947 */ /* 0x000fea0003800000 */
[C---:B------:R-:W-:Y:S01]  /*48d0*/  SHF.L.U64.HI R13, R3.reuse, 0xb, R23 ;  /* 0x0000000b030d7819 */ /* 0x040fe20000010217 */
[----:B------:R-:W-:Y:S02]  /*48e0*/  HFMA2 R15, -RZ, RZ, 0, 0 ;  /* 0x00000000ff0f7431 */ /* 0x000fe400000001ff */
[----:B------:R-:W-:Y:S01]  /*48f0*/  IMAD.SHL.U32 R9, R3, 0x800, RZ ;  /* 0x0000080003097824 */ /* 0x000fe200078e00ff */
[----:B------:R-:W-:Y:S02]  /*4900*/  IADD3 R12, PT, PT, RZ, -R6, -R7 ;  /* 0x80000006ff0c7210 */ /* 0x000fe40007ffe807 */
[----:B------:R-:W-:Y:S02]  /*4910*/  CS2R R24, SRZ ;  /* 0x0000000000187805 */ /* 0x000fe4000001ff00 */
[----:B------:R-:W-:Y:S01]  /*4920*/  LOP3.LUT R13, R13, 0x80000000, RZ, 0xfc, !PT ;  /* 0x800000000d0d7812 */ /* 0x000fe200078efcff */
[----:B------:R-:W0:Y:S01]  /*4930*/  LDCU.64 UR4, c[0x0][0x358] ;  /* 0x00006b00ff0477ac */ /* 0x000e220008000a00 */
[----:B------:R-:W-:-:S05]  /*4940*/  NOP ;  /* 0x0000000000007918 */ /* 0x000fca0000000000 */
.L_x_141:
[----:B------:R-:W1:Y:S02]  /*4950*/  LDC.64 R2, c[0x4][0x8] ;  /* 0x01000200ff027b82 */ /* 0x000e640000000a00 */
[----:B-1----:R-:W-:-:S06]  /*4960*/  IMAD.WIDE R2, R17, 0x8, R2 ;  /* 0x0000000811027825 */ /* 0x002fcc00078e0202 */
[----:B0-----:R-:W2:Y:S01]  /*4970*/  LDG.E.64.CONSTANT R2, desc[UR4][R2.64] ;  /* 0x0000000402027981 */ /* 0x001ea2000c1e9b00 */
[----:B------:R-:W-:Y:S02]  /*4980*/  VIADD R12, R12, 0x1 ;  /* 0x000000010c0c7836 */ /* 0x000fe40000000000 */
[----:B------:R-:W-:Y:S02]  /*4990*/  VIADD R17, R17, 0x1 ;  /* 0x0000000111117836 */ /* 0x000fe40000000000 */
[----:B--2---:R-:W-:-:S04]  /*49a0*/  IMAD.WIDE.U32 R24, P2, R2, R9, R24 ;  /* 0x0000000902187225 */ /* 0x004fc80007840018 */
[----:B------:R-:W-:Y:S02]  /*49b0*/  IMAD R19, R2, R13, RZ ;  /* 0x0000000d02137224 */ /* 0x000fe400078e02ff */
[CC--:B------:R-:W-:Y:S02]  /*49c0*/  IMAD R16, R3.reuse, R9.reuse, RZ ;  /* 0x0000000903107224 */ /* 0x0c0fe400078e02ff */
[----:B------:R-:W-:Y:S01]  /*49d0*/  IMAD.HI.U32 R27, R3, R9, RZ ;  /* 0x00000009031b7227 */ /* 0x000fe200078e00ff */
[----:B------:R-:W-:-:S03]  /*49e0*/  IADD3 R25, P0, PT, R19, R25, RZ ;  /* 0x0000001913197210 */ /* 0x000fc60007f1e0ff */
[----:B------:R-:W-:Y:S01]  /*49f0*/  IMAD R19, R15, 0x8, R8 ;  /* 0x000000080f137824 */ /* 0x000fe200078e0208 */
[----:B------:R-:W-:Y:S01]  /*4a00*/  IADD3 R25, P1, PT, R16, R25, RZ ;  /* 0x0000001910197210 */ /* 0x000fe20007f3e0ff */
[----:B------:R-:W-:-:S04]  /*4a10*/  IMAD.HI.U32 R16, R2, R13, RZ ;  /* 0x0000000d02107227 */ /* 0x000fc800078e00ff */
[----:B------:R-:W-:Y:S01]  /*4a20*/  IMAD.X R2, RZ, RZ, R16, P2 ;  /* 0x000000ffff027224 */ /* 0x000fe200010e0610 */
[----:B------:R0:W-:Y:S01]  /*4a30*/  STL.64 [R19], R24 ;  /* 0x0000001813007387 */ /* 0x0001e20000100a00 */
[----:B------:R-:W-:-:S03]  /*4a40*/  IMAD.HI.U32 R16, R3, R13, RZ ;  /* 0x0000000d03107227 */ /* 0x000fc600078e00ff */
[----:B------:R-:W-:Y:S01]  /*4a50*/  IADD3.X R2, P0, PT, R27, R2, RZ, P0, !PT ;  /* 0x000000021b027210 */ /* 0x000fe2000071e4ff */
[----:B------:R-:W-:Y:S02]  /*4a60*/  IMAD R3, R3, R13, RZ ;  /* 0x0000000d03037224 */ /* 0x000fe400078e02ff */
[----:B------:R-:W-:-:S03]  /*4a70*/  VIADD R15, R15, 0x1 ;  /* 0x000000010f0f7836 */ /* 0x000fc60000000000 */
[----:B------:R-:W-:Y:S01]  /*4a80*/  IADD3.X R3, P1, PT, R3, R2, RZ, P1, !PT ;  /* 0x0000000203037210 */ /* 0x000fe20000f3e4ff */
[----:B------:R-:W-:Y:S01]  /*4a90*/  IMAD.X R2, RZ, RZ, R16, P0 ;  /* 0x000000ffff027224 */ /* 0x000fe200000e0610 */
[----:B------:R-:W-:-:S03]  /*4aa0*/  ISETP.NE.AND P0, PT, R12, -0xf, PT ;  /* 0xfffffff10c00780c */ /* 0x000fc60003f05270 */
[----:B------:R-:W-:Y:S02]  /*4ab0*/  IMAD.X R2, RZ, RZ, R2, P1 ;  /* 0x000000ffff027224 */ /* 0x000fe400008e0602 */
[----:B0-----:R-:W-:Y:S02]  /*4ac0*/  IMAD.MOV.U32 R24, RZ, RZ, R3 ;  /* 0x000000ffff187224 */ /* 0x001fe400078e0003 */
[----:B------:R-:W-:-:S06]  /*4ad0*/  IMAD.MOV.U32 R25, RZ, RZ, R2 ;  /* 0x000000ffff197224 */ /* 0x000fcc00078e0002 */
[----:B------:R-:W-:Y:S05]  /*4ae0*/  @P0 BRA `(.L_x_141) ;  /* 0xfffffffc00980947 */ /* 0x000fea000383ffff */
[----:B------:R-:W-:-:S07]  /*4af0*/  IMAD.MOV.U32 R17, RZ, RZ, R7 ;  /* 0x000000ffff117224 */ /* 0x000fce00078e0007 */
.L_x_140:
[----:B------:R-:W-:Y:S01]  /*4b00*/  LOP3.LUT P0, R29, R4, 0x3f, RZ, 0xc0, !PT ;  /* 0x0000003f041d7812 */ /* 0x000fe2000780c0ff */
[----:B------:R-:W-:-:S04]  /*4b10*/  IMAD.IADD R27, R6, 0x1, R17 ;  /* 0x00000001061b7824 */ /* 0x000fc800078e0211 */
[----:B------:R-:W-:-:S05]  /*4b20*/  IMAD.U32 R27, R27, 0x8, R8 ;  /* 0x000000081b1b7824 */ /* 0x000fca00078e0008 */
[----:B------:R0:W-:Y:S04]  /*4b30*/  STL.64 [R27+-0x78], R24 ;  /* 0xffff88181b007387 */ /* 0x0001e80000100a00 */
[----:B------:R-:W2:Y:S04]  /*4b40*/  @P0 LDL.64 R12, [R1+0x28] ;  /* 0x00002800010c0983 */ /* 0x000ea80000100a00 */
[----:B------:R-:W3:Y:S04]  /*4b50*/  LDL.64 R2, [R1+0x30] ;  /* 0x0000300001027983 */ /* 0x000ee80000100a00 */
[----:B------:R-:W4:Y:S01]  /*4b60*/  LDL.64 R6, [R1+0x38] ;  /* 0x0000380001067983 */ /* 0x000f220000100a00 */
[----:B------:R-:W-:Y:S01]  /*4b70*/  @P0 LOP3.LUT R4, R29, 0x3f, RZ, 0x3c, !PT ;  /* 0x0000003f1d040812 */ /* 0x000fe200078e3cff */
[----:B------:R-:W-:Y:S01]  /*4b80*/  BSSY.RECONVERGENT B1, `(.L_x_142) ;  /* 0x0000034000017945 */ /* 0x000fe20003800200 */
[----:B--2---:R-:W-:-:S02]  /*4b90*/  @P0 SHF.R.U64 R9, R12, 0x1, R13 ;  /* 0x000000010c090819 */ /* 0x004fc4000000120d */
[----:B------:R-:W-:Y:S02]  /*4ba0*/  @P0 SHF.R.U32.HI R13, RZ, 0x1, R13 ;  /* 0x00000001ff0d0819 */ /* 0x000fe4000001160d */
[CC--:B---3--:R-:W-:Y:S02]  /*4bb0*/  @P0 SHF.L.U32 R15, R2.reuse, R29.reuse, RZ ;  /* 0x0000001d020f0219 */ /* 0x0c8fe400000006ff */
[----:B------:R-:W-:Y:S02]  /*4bc0*/  @P0 SHF.R.U64 R8, R9, R4, R13 ;  /* 0x0000000409080219 */ /* 0x000fe4000000120d */
[--C-:B------:R-:W-:Y:S02]  /*4bd0*/  @P0 SHF.R.U32.HI R19, RZ, 0x1, R3.reuse ;  /* 0x00000001ff130819 */ /* 0x100fe40000011603 */
[C-C-:B------:R-:W-:Y:S02]  /*4be0*/  @P0 SHF.R.U64 R17, R2.reuse, 0x1, R3.reuse ;  /* 0x0000000102110819 */ /* 0x140fe40000001203 */
[----:B------:R-:W-:-:S02]  /*4bf0*/  @P0 SHF.L.U64.HI R12, R2, R29, R3 ;  /* 0x0000001d020c0219 */ /* 0x000fc40000010203 */
[----:B------:R-:W-:Y:S02]  /*4c00*/  @P0 SHF.R.U32.HI R9, RZ, R4, R13 ;  /* 0x00000004ff090219 */ /* 0x000fe4000001160d */
[----:B------:R-:W-:Y:S02]  /*4c10*/  @P0 LOP3.LUT R2, R15, R8, RZ, 0xfc, !PT ;  /* 0x000000080f020212 */ /* 0x000fe400078efcff */
[----:B----4-:R-:W-:Y:S02]  /*4c20*/  @P0 SHF.L.U32 R13, R6, R29, RZ ;  /* 0x0000001d060d0219 */ /* 0x010fe400000006ff */
[----:B------:R-:W-:Y:S02]  /*4c30*/  @P0 SHF.R.U64 R16, R17, R4, R19 ;  /* 0x0000000411100219 */ /* 0x000fe40000001213 */
[----:B------:R-:W-:Y:S01]  /*4c40*/  @P0 LOP3.LUT R3, R12, R9, RZ, 0xfc, !PT ;  /* 0x000000090c030212 */ /* 0x000fe200078efcff */
[----:B------:R-:W-:Y:S01]  /*4c50*/  IMAD.SHL.U32 R12, R2, 0x4, RZ ;  /* 0x00000004020c7824 */ /* 0x000fe200078e00ff */
[----:B------:R-:W-:-:S02]  /*4c60*/  @P0 SHF.L.U64.HI R9, R6, R29, R7 ;  /* 0x0000001d06090219 */ /* 0x000fc40000010207 */
[----:B------:R-:W-:Y:S02]  /*4c70*/  @P0 LOP3.LUT R6, R13, R16, RZ, 0xfc, !PT ;  /* 0x000000100d060212 */ /* 0x000fe400078efcff */
[----:B------:R-:W-:Y:S02]  /*4c80*/  @P0 SHF.R.U32.HI R4, RZ, R4, R19 ;  /* 0x00000004ff040219 */ /* 0x000fe40000011613 */
[----:B------:R-:W-:Y:S02]  /*4c90*/  SHF.L.U64.HI R13, R2, 0x2, R3 ;  /* 0x00000002020d7819 */ /* 0x000fe40000010203 */
[----:B------:R-:W-:Y:S02]  /*4ca0*/  SHF.L.W.U32.HI R2, R3, 0x2, R6 ;  /* 0x0000000203027819 */ /* 0x000fe40000010e06 */
[----:B------:R-:W-:Y:S02]  /*4cb0*/  @P0 LOP3.LUT R7, R9, R4, RZ, 0xfc, !PT ;  /* 0x0000000409070212 */ /* 0x000fe400078efcff */
[----:B------:R-:W-:-:S02]  /*4cc0*/  IADD3 RZ, P0, PT, RZ, -R12, RZ ;  /* 0x8000000cffff7210 */ /* 0x000fc40007f1e0ff */
[----:B------:R-:W-:Y:S02]  /*4cd0*/  LOP3.LUT R3, RZ, R13, RZ, 0x33, !PT ;  /* 0x0000000dff037212 */ /* 0x000fe400078e33ff */
[----:B------:R-:W-:Y:S02]  /*4ce0*/  SHF.L.W.U32.HI R6, R6, 0x2, R7 ;  /* 0x0000000206067819 */ /* 0x000fe40000010e07 */
[----:B------:R-:W-:Y:S02]  /*4cf0*/  LOP3.LUT R8, RZ, R2, RZ, 0x33, !PT ;  /* 0x00000002ff087212 */ /* 0x000fe400078e33ff */
[----:B------:R-:W-:Y:S02]  /*4d00*/  IADD3.X R4, P0, PT, RZ, R3, RZ, P0, !PT ;  /* 0x00000003ff047210 */ /* 0x000fe4000071e4ff */
[----:B------:R-:W-:Y:S02]  /*4d10*/  LOP3.LUT R3, RZ, R6, RZ, 0x33, !PT ;  /* 0x00000006ff037212 */ /* 0x000fe400078e33ff */
[----:B------:R-:W-:-:S02]  /*4d20*/  IADD3.X R9, P1, PT, RZ, R8, RZ, P0, !PT ;  /* 0x00000008ff097210 */ /* 0x000fc4000073e4ff */
[----:B------:R-:W-:-:S03]  /*4d30*/  ISETP.GT.U32.AND P2, PT, R2, -0x1, PT ;  /* 0xffffffff0200780c */ /* 0x000fc60003f44070 */
[----:B------:R-:W-:Y:S01]  /*4d40*/  IMAD.X R3, RZ, RZ, R3, P1 ;  /* 0x000000ffff037224 */ /* 0x000fe200008e0603 */
[----:B------:R-:W-:-:S04]  /*4d50*/  ISETP.GT.AND.EX P0, PT, R6, -0x1, PT, P2 ;  /* 0xffffffff0600780c */ /* 0x000fc80003f04320 */
[----:B------:R-:W-:Y:S02]  /*4d60*/  SEL R3, R6, R3, P0 ;  /* 0x0000000306037207 */ /* 0x000fe40000000000 */
[----:B------:R-:W-:Y:S02]  /*4d70*/  SEL R17, R2, R9, P0 ;  /* 0x0000000902117207 */ /* 0x000fe40000000000 */
[----:B------:R-:W-:Y:S02]  /*4d80*/  ISETP.NE.U32.AND P1, PT, R3, RZ, PT ;  /* 0x000000ff0300720c */ /* 0x000fe40003f25070 */
[----:B------:R-:W-:Y:S02]  /*4d90*/  SEL R13, R13, R4, P0 ;  /* 0x000000040d0d7207 */ /* 0x000fe40000000000 */
[----:B------:R-:W-:Y:S01]  /*4da0*/  SEL R8, R17, R3, !P1 ;  /* 0x0000000311087207 */ /* 0x000fe20004800000 */
[----:B------:R-:W-:-:S05]  /*4db0*/  @!P0 IMAD.MOV R12, RZ, RZ, -R12 ;  /* 0x000000ffff0c8224 */ /* 0x000fca00078e0a0c */
[----:B------:R-:W1:Y:S02]  /*4dc0*/  FLO.U32 R8, R8 ;  /* 0x0000000800087300 */ /* 0x000e6400000e0000 */
[C---:B-1----:R-:W-:Y:S02]  /*4dd0*/  IADD3 R9, PT, PT, -R8.reuse, 0x1f, RZ ;  /* 0x0000001f08097810 */ /* 0x042fe40007ffe1ff */
[----:B------:R-:W-:-:S03]  /*4de0*/  IADD3 R2, PT, PT, -R8, 0x3f, RZ ;  /* 0x0000003f08027810 */ /* 0x000fc60007ffe1ff */
[----:B------:R-:W-:-:S05]  /*4df0*/  @P1 IMAD.MOV R2, RZ, RZ, R9 ;  /* 0x000000ffff021224 */ /* 0x000fca00078e0209 */
[----:B------:R-:W-:-:S13]  /*4e00*/  ISETP.NE.AND P1, PT, R2, RZ, PT ;  /* 0x000000ff0200720c */ /* 0x000fda0003f25270 */
[----:B0-----:R-:W-:Y:S05]  /*4e10*/  @!P1 BRA `(.L_x_143) ;  /* 0x0000000000289947 */ /* 0x001fea0003800000 */
[--C-:B------:R-:W-:Y:S02]  /*4e20*/  SHF.R.U64 R9, R12, 0x1, R13.reuse ;  /* 0x000000010c097819 */ /* 0x100fe4000000120d */
[C---:B------:R-:W-:Y:S02]  /*4e30*/  LOP3.LUT R4, R2.reuse, 0x3f, RZ, 0xc0, !PT ;  /* 0x0000003f02047812 */ /* 0x040fe400078ec0ff */
[----:B------:R-:W-:Y:S02]  /*4e40*/  SHF.R.U32.HI R13, RZ, 0x1, R13 ;  /* 0x00000001ff0d7819 */ /* 0x000fe4000001160d */
[----:B------:R-:W-:Y:S02]  /*4e50*/  LOP3.LUT R8, R2, 0x3f, RZ, 0xc, !PT ;  /* 0x0000003f02087812 */ /* 0x000fe400078e0cff */
[CC--:B------:R-:W-:Y:S02]  /*4e60*/  SHF.L.U64.HI R15, R17.reuse, R4.reuse, R3 ;  /* 0x00000004110f7219 */ /* 0x0c0fe40000010203 */
[----:B------:R-:W-:-:S02]  /*4e70*/  SHF.L.U32 R4, R17, R4, RZ ;  /* 0x0000000411047219 */ /* 0x000fc400000006ff */
[-CC-:B------:R-:W-:Y:S02]  /*4e80*/  SHF.R.U64 R3, R9, R8.reuse, R13.reuse ;  /* 0x0000000809037219 */ /* 0x180fe4000000120d */
[----:B------:R-:W-:Y:S02]  /*4e90*/  SHF.R.U32.HI R8, RZ, R8, R13 ;  /* 0x00000008ff087219 */ /* 0x000fe4000001160d */
[----:B------:R-:W-:Y:S02]  /*4ea0*/  LOP3.LUT R17, R4, R3, RZ, 0xfc, !PT ;  /* 0x0000000304117212 */ /* 0x000fe400078efcff */
[----:B------:R-:W-:-:S07]  /*4eb0*/  LOP3.LUT R3, R15, R8, RZ, 0xfc, !PT ;  /* 0x000000080f037212 */ /* 0x000fce00078efcff */
.L_x_143:
[----:B------:R-:W-:Y:S05]  /*4ec0*/  BSYNC.RECONVERGENT B1 ;  /* 0x0000000000017941 */ /* 0x000fea0003800200 */
.L_x_142:
[----:B------:R-:W-:-:S04]  /*4ed0*/  IMAD.WIDE.U32 R12, R17, 0x2168c235, RZ ;  /* 0x2168c235110c7825 */ /* 0x000fc800078e00ff */
[----:B------:R-:W-:Y:S01]  /*4ee0*/  IMAD.MOV.U32 R8, RZ, RZ, R13 ;  /* 0x000000ffff087224 */ /* 0x000fe200078e000d */
[----:B------:R-:W-:Y:S01]  /*4ef0*/  IADD3 RZ, P1, PT, R12, R12, RZ ;  /* 0x0000000c0cff7210 */ /* 0x000fe20007f3e0ff */
[----:B------:R-:W-:Y:S02]  /*4f00*/  IMAD.MOV.U32 R9, RZ, RZ, RZ ;  /* 0x000000ffff097224 */ /* 0x000fe400078e00ff */
[----:B------:R-:W-:-:S04]  /*4f10*/  IMAD.HI.U32 R4, R3, -0x36f0255e, RZ ;  /* 0xc90fdaa203047827 */ /* 0x000fc800078e00ff */
[----:B------:R-:W-:-:S04]  /*4f20*/  IMAD.WIDE.U32 R8, R17, -0x36f0255e, R8 ;  /* 0xc90fdaa211087825 */ /* 0x000fc800078e0008 */
[C---:B------:R-:W-:Y:S02]  /*4f30*/  IMAD R13, R3.reuse, -0x36f0255e, RZ ;  /* 0xc90fdaa2030d7824 */ /* 0x040fe400078e02ff */
[----:B------:R-:W-:-:S04]  /*4f40*/  IMAD.WIDE.U32 R8, P2, R3, 0x2168c235, R8 ;  /* 0x2168c23503087825 */ /* 0x000fc80007840008 */
[----:B------:R-:W-:Y:S01]  /*4f50*/  IMAD.X R3, RZ, RZ, R4, P2 ;  /* 0x000000ffff037224 */ /* 0x000fe200010e0604 */
[----:B------:R-:W-:Y:S02]  /*4f60*/  IADD3 R4, P2, PT, R13, R9, RZ ;  /* 0x000000090d047210 */ /* 0x000fe40007f5e0ff */
[----:B------:R-:W-:Y:S02]  /*4f70*/  IADD3.X RZ, P1, PT, R8, R8, RZ, P1, !PT ;  /* 0x0000000808ff7210 */ /* 0x000fe40000f3e4ff */
[C---:B------:R-:W-:Y:S01]  /*4f80*/  ISETP.GT.U32.AND P3, PT, R4.reuse, RZ, PT ;  /* 0x000000ff0400720c */ /* 0x040fe20003f64070 */
[----:B------:R-:W-:Y:S01]  /*4f90*/  IMAD.X R3, RZ, RZ, R3, P2 ;  /* 0x000000ffff037224 */ /* 0x000fe200010e0603 */
[----:B------:R-:W-:-:S04]  /*4fa0*/  IADD3.X R9, P2, PT, R4, R4, RZ, P1, !PT ;  /* 0x0000000404097210 */ /* 0x000fc80000f5e4ff */
[C---:B------:R-:W-:Y:S01]  /*4fb0*/  ISETP.GT.AND.EX P1, PT, R3.reuse, RZ, PT, P3 ;  /* 0x000000ff0300720c */ /* 0x040fe20003f24330 */
[----:B------:R-:W-:-:S03]  /*4fc0*/  IMAD.X R8, R3, 0x1, R3, P2 ;  /* 0x0000000103087824 */ /* 0x000fc600010e0603 */
[----:B------:R-:W-:Y:S02]  /*4fd0*/  SEL R9, R9, R4, P1 ;  /* 0x0000000409097207 */ /* 0x000fe40000800000 */
[----:B------:R-:W-:Y:S02]  /*4fe0*/  SEL R4, R8, R3, P1 ;  /* 0x0000000308047207 */ /* 0x000fe40000800000 */
[----:B------:R-:W-:Y:S02]  /*4ff0*/  IADD3 R3, P2, PT, R9, 0x1, RZ ;  /* 0x0000000109037810 */ /* 0x000fe40007f5e0ff */
[----:B------:R-:W-:Y:S02]  /*5000*/  SEL R9, RZ, 0xffffffff, !P1 ;  /* 0xffffffffff097807 */ /* 0x000fe40004800000 */
[----:B------:R-:W-:Y:S01]  /*5010*/  LOP3.LUT P1, R23, R23, 0x80000000, RZ, 0xc0, !PT ;  /* 0x8000000017177812 */ /* 0x000fe2000782c0ff */
[----:B------:R-:W-:Y:S02]  /*5020*/  IMAD.X R4, RZ, RZ, R4, P2 ;  /* 0x000000ffff047224 */ /* 0x000fe400010e0604 */
[----:B------:R-:W-:Y:S01]  /*5030*/  IMAD.IADD R2, R9, 0x1, -R2 ;  /* 0x0000000109027824 */ /* 0x000fe200078e0a02 */
[----:B------:R-:W-:-:S02]  /*5040*/  SHF.R.U32.HI R9, RZ, 0x1e, R7 ;  /* 0x0000001eff097819 */ /* 0x000fc40000011607 */
[----:B------:R-:W-:Y:S01]  /*5050*/  SHF.R.U64 R3, R3, 0xa, R4 ;  /* 0x0000000a03037819 */ /* 0x000fe20000001204 */
[----:B------:R-:W-:Y:S01]  /*5060*/  IMAD.SHL.U32 R2, R2, 0x100000, RZ ;  /* 0x0010000002027824 */ /* 0x000fe200078e00ff */
[----:B------:R-:W-:Y:S02]  /*5070*/  LEA.HI R6, R6, R9, RZ, 0x1 ;  /* 0x0000000906067211 */ /* 0x000fe400078f08ff */
[----:B------:R-:W-:Y:S02]  /*5080*/  IADD3 R3, P2, PT, R3, 0x1, RZ ;  /* 0x0000000103037810 */ /* 0x000fe40007f5e0ff */
[----:B------:R-:W-:Y:S01]  /*5090*/  @!P0 LOP3.LUT R23, R23, 0x80000000, RZ, 0x3c, !PT ;  /* 0x8000000017178812 */ /* 0x000fe200078e3cff */
[----:B------:R-:W-:Y:S01]  /*50a0*/  @P1 IMAD.MOV R6, RZ, RZ, -R6 ;  /* 0x000000ffff061224 */ /* 0x000fe200078e0a06 */
[----:B------:R-:W-:-:S04]  /*50b0*/  LEA.HI.X R4, R4, RZ, RZ, 0x16, P2 ;  /* 0x000000ff04047211 */ /* 0x000fc800010fb4ff */
[--C-:B------:R-:W-:Y:S02]  /*50c0*/  SHF.R.U64 R3, R3, 0x1, R4.reuse ;  /* 0x0000000103037819 */ /* 0x100fe40000001204 */
[----:B------:R-:W-:Y:S02]  /*50d0*/  SHF.R.U32.HI R7, RZ, 0x1, R4 ;  /* 0x00000001ff077819 */ /* 0x000fe40000011604 */
[----:B------:R-:W-:-:S04]  /*50e0*/  IADD3 R3, P2, P3, RZ, RZ, R3 ;  /* 0x000000ffff037210 */ /* 0x000fc80007b5e003 */
[----:B------:R-:W-:-:S04]  /*50f0*/  IADD3.X R2, PT, PT, R2, 0x3fe00000, R7, P2, P3 ;  /* 0x3fe0000002027810 */ /* 0x000fc800017e6407 */
[----:B------:R-:W-:-:S07]  /*5100*/  LOP3.LUT R23, R2, R23, RZ, 0xfc, !PT ;  /* 0x0000001702177212 */ /* 0x000fce00078efcff */
.L_x_139:
[----:B------:R-:W-:Y:S02]  /*5110*/  IMAD.MOV.U32 R15, RZ, RZ, 0x0 ;  /* 0x00000000ff0f7424 */ /* 0x000fe400078e00ff */
[----:B------:R-:W-:Y:S02]  /*5120*/  IMAD.MOV.U32 R2, RZ, RZ, R6 ;  /* 0x000000ffff027224 */ /* 0x000fe400078e0006 */
[----:B------:R-:W-:Y:S02]  /*5130*/  IMAD.MOV.U32 R6, RZ, RZ, R3 ;  /* 0x000000ffff067224 */ /* 0x000fe400078e0003 */
[----:B------:R-:W-:Y:S01]  /*5140*/  IMAD.MOV.U32 R7, RZ, RZ, R23 ;  /* 0x000000ffff077224 */ /* 0x000fe200078e0017 */
[----:B------:R-:W-:Y:S06]  /*5150*/  RET.REL.NODEC R14 `(_Z27mandelbrot_kernel_optimizedP6uchar3ii13FractalParams) ;  /* 0xffffffac0ea87950 */ /* 0x000fec0003c3ffff */
.L_x_144:
        /* <DEDUP_REMOVED lines=10> */
.L_x_170:


//--------------------- .nv.global.init           --------------------------
	.section	.nv.global.init,"aw",@progbits
	.align	16
.nv.global.init:
	.type		__cudart_sin_cos_coeffs,@object
	.size		__cudart_sin_cos_coeffs,(__cudart_i2opi_d - __cudart_sin_cos_coeffs)
__cudart_sin_cos_coeffs:
        /*0000*/ 	.byte	0x46, 0xd2, 0xb0, 0x2c, 0xf1, 0xe5, 0x5a, 0xbe, 0x92, 0xe3, 0xac, 0x69, 0xe3, 0x1d, 0xc7, 0x3e
        /*0010*/ 	.byte	0xa1, 0x62, 0xdb, 0x19, 0xa0, 0x01, 0x2a, 0xbf, 0x18, 0x08, 0x11, 0x11, 0x11, 0x11, 0x81, 0x3f
        /*0020*/ 	.byte	0x54, 0x55, 0x55, 0x55, 0x55, 0x55, 0xc5, 0xbf, 0x00, 0x00, 0x00, 0x00, 0x00, 0x00, 0x00, 0x00
        /*0030*/ 	.byte	0x00, 0x00, 0x00, 0x00, 0x00, 0x00, 0x00, 0x00, 0x64, 0x81, 0xfd, 0x20, 0x83, 0xff, 0xa8, 0xbd
        /*0040*/ 	.byte	0x28, 0x85, 0xef, 0xc1, 0xa7, 0xee, 0x21, 0x3e, 0xd9, 0xe6, 0x06, 0x8e, 0x4f, 0x7e, 0x92, 0xbe
        /*0050*/ 	.byte	0xe9, 0xbc, 0xdd, 0x19, 0xa0, 0x01, 0xfa, 0x3e, 0x47, 0x5d, 0xc1, 0x16, 0x6c, 0xc1, 0x56, 0xbf
        /*0060*/ 	.byte	0x51, 0x55, 0x55, 0x55, 0x55, 0x55, 0xa5, 0x3f, 0x00, 0x00, 0x00, 0x00, 0x00, 0x00, 0xe0, 0xbf
        /*0070*/ 	.byte	0x00, 0x00, 0x00, 0x00, 0x00, 0x00, 0xf0, 0x3f, 0x00, 0x00, 0x00, 0x00, 0x00, 0x00, 0x00, 0x00
	.type		__cudart_i2opi_d,@object
	.size		__cudart_i2opi_d,(__cudart_i2opi_f - __cudart_i2opi_d)
__cudart_i2opi_d:
        /* <DEDUP_REMOVED lines=9> */
	.type		__cudart_i2opi_f,@object
	.size		__cudart_i2opi_f,(.L_0 - __cudart_i2opi_f)
__cudart_i2opi_f:
        /*0110*/ 	.byte	0x41, 0x90, 0x43, 0x3c, 0x99, 0x95, 0x62, 0xdb, 0xc0, 0xdd, 0x34, 0xf5, 0xd1, 0x57, 0x27, 0xfc
        /*0120*/ 	.byte	0x29, 0x15, 0x44, 0x4e, 0x6e, 0x83, 0xf9, 0xa2
.L_0:


//--------------------- .nv.shared.reserved.0     --------------------------
	.section	.nv.shared.reserved.0,"aw",@nobits
	.weak		__nv_reservedSMEM_offset_0_alias
	.size		__nv_reservedSMEM_offset_0_alias, 0, 64
	.other		__nv_reservedSMEM_offset_0_alias,@"STO_CUDA_RESERVED_SHARED STV_DEFAULT"
__nv_reservedSMEM_offset_0_alias:
	.zero		0
	.zero		64


//--------------------- .nv.constant0._Z23mandelbrot_kernel_floatP6uchar3iifffi11ColorScheme --------------------------
	.section	.nv.constant0._Z23mandelbrot_kernel_floatP6uchar3iifffi11ColorScheme,"a",@progbits
	.sectionflags	@""
	.align	4
.nv.constant0._Z23mandelbrot_kernel_floatP6uchar3iifffi11ColorScheme:
	.zero		932


//--------------------- .nv.constant0._Z27mandelbrot_kernel_optimizedP6uchar3ii13FractalParams --------------------------
	.section	.nv.constant0._Z27mandelbrot_kernel_optimizedP6uchar3ii13FractalParams,"a",@progbits
	.sectionflags	@""
	.align	4
.nv.constant0._Z27mandelbrot_kernel_optimizedP6uchar3ii13FractalParams:
	.zero		976


//--------------------- SYMBOLS --------------------------

	.type		.nv.reservedSmem.offset0,@object
	.size		.nv.reservedSmem.offset0,0x4
